//
// Generated by NVIDIA NVVM Compiler
//
// Compiler Build ID: CL-36424714
// Cuda compilation tools, release 13.0, V13.0.88
// Based on NVVM 20.0.0
//

.version 9.0
.target sm_100
.address_size 64

	// .globl	cmo_batch_f32
// _ZZ13cmo_batch_f32E9sh_prices has been demoted

.visible .entry cmo_batch_f32(
	.param .u64 .ptr .align 1 cmo_batch_f32_param_0,
	.param .u64 .ptr .align 1 cmo_batch_f32_param_1,
	.param .u32 cmo_batch_f32_param_2,
	.param .u32 cmo_batch_f32_param_3,
	.param .u32 cmo_batch_f32_param_4,
	.param .u64 .ptr .align 1 cmo_batch_f32_param_5
)
{
	.reg .pred 	%p<88>;
	.reg .b32 	%r<168>;
	.reg .b32 	%f<405>;
	.reg .b64 	%rd<74>;
	// demoted variable
	.shared .align 4 .b8 _ZZ13cmo_batch_f32E9sh_prices[1028];
	ld.param.u64 	%rd15, [cmo_batch_f32_param_0];
	ld.param.u64 	%rd13, [cmo_batch_f32_param_1];
	ld.param.u32 	%r94, [cmo_batch_f32_param_2];
	ld.param.u32 	%r96, [cmo_batch_f32_param_3];
	ld.param.u32 	%r152, [cmo_batch_f32_param_4];
	ld.param.u64 	%rd14, [cmo_batch_f32_param_5];
	cvta.to.global.u64 	%rd1, %rd15;
	mov.u32 	%r97, %ctaid.x;
	mov.u32 	%r98, %ntid.x;
	mov.u32 	%r1, %tid.x;
	mad.lo.s32 	%r2, %r97, %r98, %r1;
	setp.ge.s32 	%p1, %r2, %r96;
	@%p1 bra 	$L__BB0_98;
	cvta.to.global.u64 	%rd16, %rd13;
	cvta.to.global.u64 	%rd2, %rd14;
	mul.wide.s32 	%rd17, %r2, 4;
	add.s64 	%rd18, %rd16, %rd17;
	ld.global.nc.u32 	%r3, [%rd18];
	mul.wide.s32 	%rd3, %r94, %r2;
	shl.b64 	%rd19, %rd3, 2;
	add.s64 	%rd4, %rd2, %rd19;
	setp.gt.s32 	%p2, %r3, 0;
	setp.le.s32 	%p3, %r3, %r94;
	setp.gt.s32 	%p4, %r152, -1;
	and.pred  	%p5, %p2, %p4;
	and.pred  	%p6, %p5, %p3;
	setp.gt.s32 	%p7, %r94, %r152;
	and.pred  	%p8, %p7, %p6;
	@%p8 bra 	$L__BB0_15;
	setp.lt.s32 	%p79, %r94, 1;
	@%p79 bra 	$L__BB0_98;
	and.b32  	%r4, %r94, 15;
	setp.lt.u32 	%p80, %r94, 16;
	mov.b32 	%r160, 0;
	@%p80 bra 	$L__BB0_6;
	and.b32  	%r160, %r94, 2147483632;
	neg.s32 	%r139, %r160;
	add.s64 	%rd64, %rd19, %rd2;
	add.s64 	%rd72, %rd64, 32;
$L__BB0_5:
	.pragma "nounroll";
	mov.b32 	%r135, 2147483647;
	st.global.u32 	[%rd72+-32], %r135;
	st.global.u32 	[%rd72+-28], %r135;
	st.global.u32 	[%rd72+-24], %r135;
	st.global.u32 	[%rd72+-20], %r135;
	st.global.u32 	[%rd72+-16], %r135;
	st.global.u32 	[%rd72+-12], %r135;
	st.global.u32 	[%rd72+-8], %r135;
	st.global.u32 	[%rd72+-4], %r135;
	st.global.u32 	[%rd72], %r135;
	st.global.u32 	[%rd72+4], %r135;
	st.global.u32 	[%rd72+8], %r135;
	st.global.u32 	[%rd72+12], %r135;
	st.global.u32 	[%rd72+16], %r135;
	st.global.u32 	[%rd72+20], %r135;
	st.global.u32 	[%rd72+24], %r135;
	st.global.u32 	[%rd72+28], %r135;
	add.s32 	%r139, %r139, 16;
	add.s64 	%rd72, %rd72, 64;
	setp.eq.s32 	%p81, %r139, 0;
	@%p81 bra 	$L__BB0_6;
	bra.uni 	$L__BB0_5;
$L__BB0_6:
	setp.eq.s32 	%p82, %r4, 0;
	@%p82 bra 	$L__BB0_98;
	and.b32  	%r74, %r94, 7;
	setp.lt.u32 	%p83, %r4, 8;
	@%p83 bra 	$L__BB0_9;
	mul.wide.u32 	%rd65, %r160, 4;
	add.s64 	%rd66, %rd4, %rd65;
	mov.b32 	%r136, 2147483647;
	st.global.u32 	[%rd66], %r136;
	st.global.u32 	[%rd66+4], %r136;
	st.global.u32 	[%rd66+8], %r136;
	st.global.u32 	[%rd66+12], %r136;
	st.global.u32 	[%rd66+16], %r136;
	st.global.u32 	[%rd66+20], %r136;
	st.global.u32 	[%rd66+24], %r136;
	st.global.u32 	[%rd66+28], %r136;
	add.s32 	%r160, %r160, 8;
$L__BB0_9:
	setp.eq.s32 	%p84, %r74, 0;
	@%p84 bra 	$L__BB0_98;
	and.b32  	%r77, %r94, 3;
	setp.lt.u32 	%p85, %r74, 4;
	@%p85 bra 	$L__BB0_12;
	mul.wide.u32 	%rd67, %r160, 4;
	add.s64 	%rd68, %rd4, %rd67;
	mov.b32 	%r137, 2147483647;
	st.global.u32 	[%rd68], %r137;
	st.global.u32 	[%rd68+4], %r137;
	st.global.u32 	[%rd68+8], %r137;
	st.global.u32 	[%rd68+12], %r137;
	add.s32 	%r160, %r160, 4;
$L__BB0_12:
	setp.eq.s32 	%p86, %r77, 0;
	@%p86 bra 	$L__BB0_98;
	mul.wide.u32 	%rd70, %r160, 4;
	add.s64 	%rd71, %rd19, %rd70;
	add.s64 	%rd73, %rd2, %rd71;
	neg.s32 	%r162, %r77;
$L__BB0_14:
	.pragma "nounroll";
	mov.b32 	%r138, 2147483647;
	st.global.u32 	[%rd73], %r138;
	add.s64 	%rd73, %rd73, 4;
	add.s32 	%r162, %r162, 1;
	setp.eq.s32 	%p87, %r162, 0;
	@%p87 bra 	$L__BB0_98;
	bra.uni 	$L__BB0_14;
$L__BB0_15:
	sub.s32 	%r99, %r94, %r152;
	setp.gt.s32 	%p9, %r99, %r3;
	@%p9 bra 	$L__BB0_29;
	setp.lt.s32 	%p10, %r94, 1;
	@%p10 bra 	$L__BB0_98;
	and.b32  	%r9, %r94, 15;
	setp.lt.u32 	%p11, %r94, 16;
	mov.b32 	%r164, 0;
	@%p11 bra 	$L__BB0_20;
	and.b32  	%r164, %r94, 2147483632;
	mov.b32 	%r140, 0;
$L__BB0_19:
	.pragma "nounroll";
	mul.wide.u32 	%rd20, %r140, 4;
	add.s64 	%rd21, %rd4, %rd20;
	mov.b32 	%r102, 2147483647;
	st.global.u32 	[%rd21], %r102;
	st.global.u32 	[%rd21+4], %r102;
	st.global.u32 	[%rd21+8], %r102;
	st.global.u32 	[%rd21+12], %r102;
	st.global.u32 	[%rd21+16], %r102;
	st.global.u32 	[%rd21+20], %r102;
	st.global.u32 	[%rd21+24], %r102;
	st.global.u32 	[%rd21+28], %r102;
	st.global.u32 	[%rd21+32], %r102;
	st.global.u32 	[%rd21+36], %r102;
	st.global.u32 	[%rd21+40], %r102;
	st.global.u32 	[%rd21+44], %r102;
	st.global.u32 	[%rd21+48], %r102;
	st.global.u32 	[%rd21+52], %r102;
	st.global.u32 	[%rd21+56], %r102;
	st.global.u32 	[%rd21+60], %r102;
	add.s32 	%r140, %r140, 16;
	setp.eq.s32 	%p12, %r140, %r164;
	@%p12 bra 	$L__BB0_20;
	bra.uni 	$L__BB0_19;
$L__BB0_20:
	setp.eq.s32 	%p13, %r9, 0;
	@%p13 bra 	$L__BB0_98;
	and.b32  	%r84, %r94, 7;
	setp.lt.u32 	%p14, %r9, 8;
	@%p14 bra 	$L__BB0_23;
	mul.wide.u32 	%rd22, %r164, 4;
	add.s64 	%rd23, %rd4, %rd22;
	mov.b32 	%r103, 2147483647;
	st.global.u32 	[%rd23], %r103;
	st.global.u32 	[%rd23+4], %r103;
	st.global.u32 	[%rd23+8], %r103;
	st.global.u32 	[%rd23+12], %r103;
	st.global.u32 	[%rd23+16], %r103;
	st.global.u32 	[%rd23+20], %r103;
	st.global.u32 	[%rd23+24], %r103;
	st.global.u32 	[%rd23+28], %r103;
	add.s32 	%r164, %r164, 8;
$L__BB0_23:
	setp.eq.s32 	%p15, %r84, 0;
	@%p15 bra 	$L__BB0_98;
	and.b32  	%r87, %r94, 3;
	setp.lt.u32 	%p16, %r84, 4;
	@%p16 bra 	$L__BB0_26;
	mul.wide.u32 	%rd24, %r164, 4;
	add.s64 	%rd25, %rd4, %rd24;
	mov.b32 	%r104, 2147483647;
	st.global.u32 	[%rd25], %r104;
	st.global.u32 	[%rd25+4], %r104;
	st.global.u32 	[%rd25+8], %r104;
	st.global.u32 	[%rd25+12], %r104;
	add.s32 	%r164, %r164, 4;
$L__BB0_26:
	setp.eq.s32 	%p17, %r87, 0;
	@%p17 bra 	$L__BB0_98;
	mov.b32 	%r167, 0;
$L__BB0_28:
	.pragma "nounroll";
	mul.wide.u32 	%rd26, %r164, 4;
	add.s64 	%rd27, %rd4, %rd26;
	mov.b32 	%r106, 2147483647;
	st.global.u32 	[%rd27], %r106;
	add.s32 	%r164, %r164, 1;
	add.s32 	%r167, %r167, 1;
	setp.ne.s32 	%p18, %r167, %r87;
	@%p18 bra 	$L__BB0_28;
	bra.uni 	$L__BB0_98;
$L__BB0_29:
	add.s32 	%r13, %r3, %r152;
	setp.lt.s32 	%p19, %r13, 1;
	@%p19 bra 	$L__BB0_42;
	and.b32  	%r14, %r13, 15;
	setp.lt.u32 	%p20, %r13, 16;
	mov.b32 	%r143, 0;
	@%p20 bra 	$L__BB0_33;
	and.b32  	%r143, %r13, 2147483632;
	mov.b32 	%r141, 0;
$L__BB0_32:
	.pragma "nounroll";
	mul.wide.u32 	%rd28, %r141, 4;
	add.s64 	%rd29, %rd4, %rd28;
	mov.b32 	%r109, 2147483647;
	st.global.u32 	[%rd29], %r109;
	st.global.u32 	[%rd29+4], %r109;
	st.global.u32 	[%rd29+8], %r109;
	st.global.u32 	[%rd29+12], %r109;
	st.global.u32 	[%rd29+16], %r109;
	st.global.u32 	[%rd29+20], %r109;
	st.global.u32 	[%rd29+24], %r109;
	st.global.u32 	[%rd29+28], %r109;
	st.global.u32 	[%rd29+32], %r109;
	st.global.u32 	[%rd29+36], %r109;
	st.global.u32 	[%rd29+40], %r109;
	st.global.u32 	[%rd29+44], %r109;
	st.global.u32 	[%rd29+48], %r109;
	st.global.u32 	[%rd29+52], %r109;
	st.global.u32 	[%rd29+56], %r109;
	st.global.u32 	[%rd29+60], %r109;
	add.s32 	%r141, %r141, 16;
	setp.ne.s32 	%p21, %r141, %r143;
	@%p21 bra 	$L__BB0_32;
$L__BB0_33:
	setp.eq.s32 	%p22, %r14, 0;
	@%p22 bra 	$L__BB0_42;
	and.b32  	%r19, %r13, 7;
	setp.lt.u32 	%p23, %r14, 8;
	@%p23 bra 	$L__BB0_36;
	mul.wide.u32 	%rd30, %r143, 4;
	add.s64 	%rd31, %rd4, %rd30;
	mov.b32 	%r110, 2147483647;
	st.global.u32 	[%rd31], %r110;
	st.global.u32 	[%rd31+4], %r110;
	st.global.u32 	[%rd31+8], %r110;
	st.global.u32 	[%rd31+12], %r110;
	st.global.u32 	[%rd31+16], %r110;
	st.global.u32 	[%rd31+20], %r110;
	st.global.u32 	[%rd31+24], %r110;
	st.global.u32 	[%rd31+28], %r110;
	add.s32 	%r143, %r143, 8;
$L__BB0_36:
	setp.eq.s32 	%p24, %r19, 0;
	@%p24 bra 	$L__BB0_42;
	and.b32  	%r22, %r13, 3;
	setp.lt.u32 	%p25, %r19, 4;
	@%p25 bra 	$L__BB0_39;
	mul.wide.u32 	%rd32, %r143, 4;
	add.s64 	%rd33, %rd4, %rd32;
	mov.b32 	%r111, 2147483647;
	st.global.u32 	[%rd33], %r111;
	st.global.u32 	[%rd33+4], %r111;
	st.global.u32 	[%rd33+8], %r111;
	st.global.u32 	[%rd33+12], %r111;
	add.s32 	%r143, %r143, 4;
$L__BB0_39:
	setp.eq.s32 	%p26, %r22, 0;
	@%p26 bra 	$L__BB0_42;
	mov.b32 	%r146, 0;
$L__BB0_41:
	.pragma "nounroll";
	mul.wide.u32 	%rd34, %r143, 4;
	add.s64 	%rd35, %rd4, %rd34;
	mov.b32 	%r113, 2147483647;
	st.global.u32 	[%rd35], %r113;
	add.s32 	%r143, %r143, 1;
	add.s32 	%r146, %r146, 1;
	setp.ne.s32 	%p27, %r146, %r22;
	@%p27 bra 	$L__BB0_41;
$L__BB0_42:
	cvt.rn.f32.u32 	%f119, %r3;
	rcp.rn.f32 	%f1, %f119;
	mov.f32 	%f120, 0f3F800000;
	sub.f32 	%f2, %f120, %f1;
	mul.wide.u32 	%rd36, %r152, 4;
	add.s64 	%rd37, %rd1, %rd36;
	ld.global.nc.f32 	%f355, [%rd37];
	add.s32 	%r151, %r152, 1;
	max.s32 	%r114, %r13, %r151;
	sub.s32 	%r30, %r114, %r152;
	and.b32  	%r31, %r30, 3;
	sub.s32 	%r115, %r152, %r114;
	setp.gt.u32 	%p28, %r115, -4;
	mov.f32 	%f353, 0f00000000;
	mov.u32 	%r149, %r152;
	mov.f32 	%f354, %f353;
	mov.f32 	%f351, %f353;
	mov.f32 	%f352, %f353;
	@%p28 bra 	$L__BB0_45;
	and.b32  	%r32, %r30, -4;
	mov.b32 	%r148, 0;
	mov.f32 	%f353, 0f00000000;
	mov.u32 	%r149, %r152;
$L__BB0_44:
	.pragma "nounroll";
	mul.wide.u32 	%rd38, %r149, 4;
	add.s64 	%rd39, %rd1, %rd38;
	ld.global.nc.f32 	%f122, [%rd39+4];
	sub.f32 	%f123, %f122, %f355;
	max.f32 	%f124, %f123, 0f00000000;
	neg.f32 	%f125, %f123;
	max.f32 	%f126, %f125, 0f00000000;
	add.f32 	%f127, %f351, %f124;
	abs.f32 	%f128, %f351;
	abs.f32 	%f129, %f124;
	setp.ltu.f32 	%p29, %f128, %f129;
	sub.f32 	%f130, %f124, %f127;
	add.f32 	%f131, %f351, %f130;
	sub.f32 	%f132, %f351, %f127;
	add.f32 	%f133, %f124, %f132;
	selp.f32 	%f134, %f131, %f133, %p29;
	add.f32 	%f135, %f352, %f134;
	add.f32 	%f136, %f353, %f126;
	abs.f32 	%f137, %f353;
	abs.f32 	%f138, %f126;
	setp.ltu.f32 	%p30, %f137, %f138;
	sub.f32 	%f139, %f126, %f136;
	add.f32 	%f140, %f353, %f139;
	sub.f32 	%f141, %f353, %f136;
	add.f32 	%f142, %f126, %f141;
	selp.f32 	%f143, %f140, %f142, %p30;
	add.f32 	%f144, %f354, %f143;
	ld.global.nc.f32 	%f145, [%rd39+8];
	sub.f32 	%f146, %f145, %f122;
	max.f32 	%f147, %f146, 0f00000000;
	neg.f32 	%f148, %f146;
	max.f32 	%f149, %f148, 0f00000000;
	add.f32 	%f150, %f127, %f147;
	abs.f32 	%f151, %f127;
	abs.f32 	%f152, %f147;
	setp.ltu.f32 	%p31, %f151, %f152;
	sub.f32 	%f153, %f147, %f150;
	add.f32 	%f154, %f127, %f153;
	sub.f32 	%f155, %f127, %f150;
	add.f32 	%f156, %f147, %f155;
	selp.f32 	%f157, %f154, %f156, %p31;
	add.f32 	%f158, %f135, %f157;
	add.f32 	%f159, %f136, %f149;
	abs.f32 	%f160, %f136;
	abs.f32 	%f161, %f149;
	setp.ltu.f32 	%p32, %f160, %f161;
	sub.f32 	%f162, %f149, %f159;
	add.f32 	%f163, %f136, %f162;
	sub.f32 	%f164, %f136, %f159;
	add.f32 	%f165, %f149, %f164;
	selp.f32 	%f166, %f163, %f165, %p32;
	add.f32 	%f167, %f144, %f166;
	ld.global.nc.f32 	%f168, [%rd39+12];
	sub.f32 	%f169, %f168, %f145;
	max.f32 	%f170, %f169, 0f00000000;
	neg.f32 	%f171, %f169;
	max.f32 	%f172, %f171, 0f00000000;
	add.f32 	%f173, %f150, %f170;
	abs.f32 	%f174, %f150;
	abs.f32 	%f175, %f170;
	setp.ltu.f32 	%p33, %f174, %f175;
	sub.f32 	%f176, %f170, %f173;
	add.f32 	%f177, %f150, %f176;
	sub.f32 	%f178, %f150, %f173;
	add.f32 	%f179, %f170, %f178;
	selp.f32 	%f180, %f177, %f179, %p33;
	add.f32 	%f181, %f158, %f180;
	add.f32 	%f182, %f159, %f172;
	abs.f32 	%f183, %f159;
	abs.f32 	%f184, %f172;
	setp.ltu.f32 	%p34, %f183, %f184;
	sub.f32 	%f185, %f172, %f182;
	add.f32 	%f186, %f159, %f185;
	sub.f32 	%f187, %f159, %f182;
	add.f32 	%f188, %f172, %f187;
	selp.f32 	%f189, %f186, %f188, %p34;
	add.f32 	%f190, %f167, %f189;
	add.s32 	%r149, %r149, 4;
	ld.global.nc.f32 	%f355, [%rd39+16];
	sub.f32 	%f191, %f355, %f168;
	max.f32 	%f192, %f191, 0f00000000;
	neg.f32 	%f193, %f191;
	max.f32 	%f194, %f193, 0f00000000;
	add.f32 	%f351, %f173, %f192;
	abs.f32 	%f195, %f173;
	abs.f32 	%f196, %f192;
	setp.ltu.f32 	%p35, %f195, %f196;
	sub.f32 	%f197, %f192, %f351;
	add.f32 	%f198, %f173, %f197;
	sub.f32 	%f199, %f173, %f351;
	add.f32 	%f200, %f192, %f199;
	selp.f32 	%f201, %f198, %f200, %p35;
	add.f32 	%f352, %f181, %f201;
	add.f32 	%f353, %f182, %f194;
	abs.f32 	%f202, %f182;
	abs.f32 	%f203, %f194;
	setp.ltu.f32 	%p36, %f202, %f203;
	sub.f32 	%f204, %f194, %f353;
	add.f32 	%f205, %f182, %f204;
	sub.f32 	%f206, %f182, %f353;
	add.f32 	%f207, %f194, %f206;
	selp.f32 	%f208, %f205, %f207, %p36;
	add.f32 	%f354, %f190, %f208;
	add.s32 	%r148, %r148, 4;
	setp.ne.s32 	%p37, %r148, %r32;
	@%p37 bra 	$L__BB0_44;
$L__BB0_45:
	setp.eq.s32 	%p38, %r31, 0;
	@%p38 bra 	$L__BB0_50;
	setp.eq.s32 	%p39, %r31, 1;
	@%p39 bra 	$L__BB0_48;
	mul.wide.u32 	%rd40, %r149, 4;
	add.s64 	%rd41, %rd1, %rd40;
	ld.global.nc.f32 	%f210, [%rd41+4];
	sub.f32 	%f211, %f210, %f355;
	max.f32 	%f212, %f211, 0f00000000;
	neg.f32 	%f213, %f211;
	max.f32 	%f214, %f213, 0f00000000;
	add.f32 	%f215, %f351, %f212;
	abs.f32 	%f216, %f351;
	abs.f32 	%f217, %f212;
	setp.ltu.f32 	%p40, %f216, %f217;
	sub.f32 	%f218, %f212, %f215;
	add.f32 	%f219, %f351, %f218;
	sub.f32 	%f220, %f351, %f215;
	add.f32 	%f221, %f212, %f220;
	selp.f32 	%f222, %f219, %f221, %p40;
	add.f32 	%f223, %f352, %f222;
	add.f32 	%f224, %f353, %f214;
	abs.f32 	%f225, %f353;
	abs.f32 	%f226, %f214;
	setp.ltu.f32 	%p41, %f225, %f226;
	sub.f32 	%f227, %f214, %f224;
	add.f32 	%f228, %f353, %f227;
	sub.f32 	%f229, %f353, %f224;
	add.f32 	%f230, %f214, %f229;
	selp.f32 	%f231, %f228, %f230, %p41;
	add.f32 	%f232, %f354, %f231;
	add.s32 	%r149, %r149, 2;
	ld.global.nc.f32 	%f355, [%rd41+8];
	sub.f32 	%f233, %f355, %f210;
	max.f32 	%f234, %f233, 0f00000000;
	neg.f32 	%f235, %f233;
	max.f32 	%f236, %f235, 0f00000000;
	add.f32 	%f351, %f215, %f234;
	abs.f32 	%f237, %f215;
	abs.f32 	%f238, %f234;
	setp.ltu.f32 	%p42, %f237, %f238;
	sub.f32 	%f239, %f234, %f351;
	add.f32 	%f240, %f215, %f239;
	sub.f32 	%f241, %f215, %f351;
	add.f32 	%f242, %f234, %f241;
	selp.f32 	%f243, %f240, %f242, %p42;
	add.f32 	%f352, %f223, %f243;
	add.f32 	%f353, %f224, %f236;
	abs.f32 	%f244, %f224;
	abs.f32 	%f245, %f236;
	setp.ltu.f32 	%p43, %f244, %f245;
	sub.f32 	%f246, %f236, %f353;
	add.f32 	%f247, %f224, %f246;
	sub.f32 	%f248, %f224, %f353;
	add.f32 	%f249, %f236, %f248;
	selp.f32 	%f250, %f247, %f249, %p43;
	add.f32 	%f354, %f232, %f250;
$L__BB0_48:
	and.b32  	%r117, %r30, 1;
	setp.eq.b32 	%p44, %r117, 1;
	not.pred 	%p45, %p44;
	@%p45 bra 	$L__BB0_50;
	mul.wide.u32 	%rd42, %r149, 4;
	add.s64 	%rd43, %rd1, %rd42;
	ld.global.nc.f32 	%f251, [%rd43+4];
	sub.f32 	%f252, %f251, %f355;
	max.f32 	%f253, %f252, 0f00000000;
	neg.f32 	%f254, %f252;
	max.f32 	%f255, %f254, 0f00000000;
	add.f32 	%f37, %f351, %f253;
	abs.f32 	%f256, %f351;
	abs.f32 	%f257, %f253;
	setp.ltu.f32 	%p46, %f256, %f257;
	sub.f32 	%f258, %f253, %f37;
	add.f32 	%f259, %f351, %f258;
	sub.f32 	%f260, %f351, %f37;
	add.f32 	%f261, %f253, %f260;
	selp.f32 	%f262, %f259, %f261, %p46;
	add.f32 	%f352, %f352, %f262;
	add.f32 	%f39, %f353, %f255;
	abs.f32 	%f263, %f353;
	abs.f32 	%f264, %f255;
	setp.ltu.f32 	%p47, %f263, %f264;
	sub.f32 	%f265, %f255, %f39;
	add.f32 	%f266, %f353, %f265;
	sub.f32 	%f267, %f353, %f39;
	add.f32 	%f268, %f255, %f267;
	selp.f32 	%f269, %f266, %f268, %p47;
	add.f32 	%f354, %f354, %f269;
	mov.f32 	%f351, %f37;
	mov.f32 	%f353, %f39;
$L__BB0_50:
	add.f32 	%f271, %f352, %f351;
	add.f32 	%f272, %f354, %f353;
	mul.f32 	%f380, %f1, %f271;
	mul.f32 	%f381, %f1, %f272;
	add.f32 	%f47, %f380, %f381;
	setp.eq.f32 	%p48, %f47, 0f00000000;
	mov.f32 	%f373, 0f00000000;
	@%p48 bra 	$L__BB0_52;
	sub.f32 	%f273, %f380, %f381;
	div.rn.f32 	%f274, %f273, %f47;
	mul.f32 	%f373, %f274, 0f42C80000;
$L__BB0_52:
	mul.wide.u32 	%rd44, %r13, 4;
	add.s64 	%rd45, %rd4, %rd44;
	st.global.f32 	[%rd45], %f373;
	setp.ge.s32 	%p49, %r151, %r94;
	@%p49 bra 	$L__BB0_98;
	add.s32 	%r40, %r94, -1;
	add.s64 	%rd8, %rd1, 8;
$L__BB0_54:
	mov.u32 	%r42, %r152;
	setp.ne.s32 	%p50, %r1, 0;
	add.s32 	%r118, %r42, 256;
	min.s32 	%r152, %r40, %r118;
	sub.s32 	%r44, %r152, %r151;
	setp.lt.s32 	%p51, %r44, -1;
	or.pred  	%p52, %p50, %p51;
	@%p52 bra 	$L__BB0_62;
	add.s32 	%r45, %r44, 2;
	add.s32 	%r121, %r44, 1;
	and.b32  	%r46, %r45, 3;
	setp.lt.u32 	%p53, %r121, 3;
	mov.b32 	%r156, 0;
	@%p53 bra 	$L__BB0_58;
	and.b32  	%r156, %r45, -4;
	mov.u32 	%r123, _ZZ13cmo_batch_f32E9sh_prices;
	add.s32 	%r153, %r123, 8;
	neg.s32 	%r155, %r156;
	mov.u32 	%r154, %r42;
$L__BB0_57:
	mul.wide.s32 	%rd46, %r154, 4;
	add.s64 	%rd47, %rd8, %rd46;
	ld.global.nc.f32 	%f275, [%rd47+-8];
	st.shared.f32 	[%r153+-8], %f275;
	ld.global.nc.f32 	%f276, [%rd47+-4];
	st.shared.f32 	[%r153+-4], %f276;
	ld.global.nc.f32 	%f277, [%rd47];
	st.shared.f32 	[%r153], %f277;
	ld.global.nc.f32 	%f278, [%rd47+4];
	st.shared.f32 	[%r153+4], %f278;
	add.s32 	%r155, %r155, 4;
	add.s32 	%r154, %r154, 4;
	add.s32 	%r153, %r153, 16;
	setp.ne.s32 	%p54, %r155, 0;
	@%p54 bra 	$L__BB0_57;
$L__BB0_58:
	setp.eq.s32 	%p55, %r46, 0;
	@%p55 bra 	$L__BB0_62;
	add.s32 	%r124, %r156, %r42;
	mul.wide.s32 	%rd48, %r124, 4;
	add.s64 	%rd9, %rd1, %rd48;
	ld.global.nc.f32 	%f279, [%rd9];
	shl.b32 	%r125, %r156, 2;
	mov.u32 	%r126, _ZZ13cmo_batch_f32E9sh_prices;
	add.s32 	%r56, %r126, %r125;
	st.shared.f32 	[%r56], %f279;
	setp.eq.s32 	%p56, %r46, 1;
	@%p56 bra 	$L__BB0_62;
	ld.global.nc.f32 	%f280, [%rd9+4];
	st.shared.f32 	[%r56+4], %f280;
	setp.eq.s32 	%p57, %r46, 2;
	@%p57 bra 	$L__BB0_62;
	ld.global.nc.f32 	%f281, [%rd9+8];
	st.shared.f32 	[%r56+8], %f281;
$L__BB0_62:
	bar.sync 	0;
	setp.lt.s32 	%p58, %r44, 0;
	@%p58 bra 	$L__BB0_97;
	ld.shared.f32 	%f393, [_ZZ13cmo_batch_f32E9sh_prices];
	add.s32 	%r57, %r44, 1;
	and.b32  	%r58, %r57, 3;
	setp.lt.u32 	%p59, %r44, 3;
	mov.b32 	%r158, 0;
	@%p59 bra 	$L__BB0_82;
	and.b32  	%r158, %r57, -4;
	mov.b32 	%r157, 0;
$L__BB0_65:
	shl.b32 	%r130, %r157, 2;
	mov.u32 	%r131, _ZZ13cmo_batch_f32E9sh_prices;
	add.s32 	%r61, %r131, %r130;
	ld.shared.f32 	%f56, [%r61+4];
	add.s32 	%r62, %r157, %r151;
	setp.le.s32 	%p60, %r62, %r13;
	@%p60 bra 	$L__BB0_69;
	sub.f32 	%f284, %f56, %f393;
	neg.f32 	%f285, %f284;
	max.f32 	%f286, %f285, 0f00000000;
	max.f32 	%f287, %f284, 0f00000000;
	mul.f32 	%f288, %f1, %f287;
	fma.rn.f32 	%f380, %f2, %f380, %f288;
	mul.f32 	%f289, %f1, %f286;
	fma.rn.f32 	%f381, %f2, %f381, %f289;
	add.f32 	%f59, %f380, %f381;
	setp.eq.f32 	%p61, %f59, 0f00000000;
	mov.f32 	%f379, 0f00000000;
	@%p61 bra 	$L__BB0_68;
	sub.f32 	%f290, %f380, %f381;
	div.rn.f32 	%f291, %f290, %f59;
	mul.f32 	%f379, %f291, 0f42C80000;
$L__BB0_68:
	mul.wide.u32 	%rd49, %r62, 4;
	add.s64 	%rd50, %rd4, %rd49;
	st.global.f32 	[%rd50], %f379;
$L__BB0_69:
	ld.shared.f32 	%f64, [%r61+8];
	add.s32 	%r63, %r62, 1;
	setp.le.s32 	%p62, %r63, %r13;
	@%p62 bra 	$L__BB0_73;
	sub.f32 	%f293, %f64, %f56;
	neg.f32 	%f294, %f293;
	max.f32 	%f295, %f294, 0f00000000;
	max.f32 	%f296, %f293, 0f00000000;
	mul.f32 	%f297, %f1, %f296;
	fma.rn.f32 	%f380, %f2, %f380, %f297;
	mul.f32 	%f298, %f1, %f295;
	fma.rn.f32 	%f381, %f2, %f381, %f298;
	add.f32 	%f67, %f380, %f381;
	setp.eq.f32 	%p63, %f67, 0f00000000;
	mov.f32 	%f382, 0f00000000;
	@%p63 bra 	$L__BB0_72;
	sub.f32 	%f299, %f380, %f381;
	div.rn.f32 	%f300, %f299, %f67;
	mul.f32 	%f382, %f300, 0f42C80000;
$L__BB0_72:
	mul.wide.u32 	%rd51, %r63, 4;
	add.s64 	%rd52, %rd4, %rd51;
	st.global.f32 	[%rd52], %f382;
$L__BB0_73:
	ld.shared.f32 	%f72, [%r61+12];
	add.s32 	%r64, %r62, 2;
	setp.le.s32 	%p64, %r64, %r13;
	@%p64 bra 	$L__BB0_77;
	sub.f32 	%f302, %f72, %f64;
	neg.f32 	%f303, %f302;
	max.f32 	%f304, %f303, 0f00000000;
	max.f32 	%f305, %f302, 0f00000000;
	mul.f32 	%f306, %f1, %f305;
	fma.rn.f32 	%f380, %f2, %f380, %f306;
	mul.f32 	%f307, %f1, %f304;
	fma.rn.f32 	%f381, %f2, %f381, %f307;
	add.f32 	%f75, %f380, %f381;
	setp.eq.f32 	%p65, %f75, 0f00000000;
	mov.f32 	%f385, 0f00000000;
	@%p65 bra 	$L__BB0_76;
	sub.f32 	%f308, %f380, %f381;
	div.rn.f32 	%f309, %f308, %f75;
	mul.f32 	%f385, %f309, 0f42C80000;
$L__BB0_76:
	mul.wide.u32 	%rd53, %r64, 4;
	add.s64 	%rd54, %rd4, %rd53;
	st.global.f32 	[%rd54], %f385;
$L__BB0_77:
	add.s32 	%r157, %r157, 4;
	ld.shared.f32 	%f393, [%r61+16];
	add.s32 	%r66, %r62, 3;
	setp.le.s32 	%p66, %r66, %r13;
	@%p66 bra 	$L__BB0_81;
	sub.f32 	%f311, %f393, %f72;
	neg.f32 	%f312, %f311;
	max.f32 	%f313, %f312, 0f00000000;
	max.f32 	%f314, %f311, 0f00000000;
	mul.f32 	%f315, %f1, %f314;
	fma.rn.f32 	%f380, %f2, %f380, %f315;
	mul.f32 	%f316, %f1, %f313;
	fma.rn.f32 	%f381, %f2, %f381, %f316;
	add.f32 	%f83, %f380, %f381;
	setp.eq.f32 	%p67, %f83, 0f00000000;
	mov.f32 	%f388, 0f00000000;
	@%p67 bra 	$L__BB0_80;
	sub.f32 	%f317, %f380, %f381;
	div.rn.f32 	%f318, %f317, %f83;
	mul.f32 	%f388, %f318, 0f42C80000;
$L__BB0_80:
	mul.wide.u32 	%rd55, %r66, 4;
	add.s64 	%rd56, %rd4, %rd55;
	st.global.f32 	[%rd56], %f388;
$L__BB0_81:
	setp.ne.s32 	%p68, %r157, %r158;
	@%p68 bra 	$L__BB0_65;
$L__BB0_82:
	setp.eq.s32 	%p69, %r58, 0;
	@%p69 bra 	$L__BB0_97;
	shl.b32 	%r132, %r158, 2;
	mov.u32 	%r133, _ZZ13cmo_batch_f32E9sh_prices;
	add.s32 	%r68, %r133, %r132;
	ld.shared.f32 	%f93, [%r68+4];
	add.s32 	%r69, %r158, %r151;
	setp.le.s32 	%p70, %r69, %r13;
	@%p70 bra 	$L__BB0_87;
	sub.f32 	%f320, %f93, %f393;
	neg.f32 	%f321, %f320;
	max.f32 	%f322, %f321, 0f00000000;
	max.f32 	%f323, %f320, 0f00000000;
	mul.f32 	%f324, %f1, %f323;
	fma.rn.f32 	%f380, %f2, %f380, %f324;
	mul.f32 	%f325, %f1, %f322;
	fma.rn.f32 	%f381, %f2, %f381, %f325;
	add.f32 	%f96, %f380, %f381;
	setp.eq.f32 	%p71, %f96, 0f00000000;
	mov.f32 	%f396, 0f00000000;
	@%p71 bra 	$L__BB0_86;
	sub.f32 	%f326, %f380, %f381;
	div.rn.f32 	%f327, %f326, %f96;
	mul.f32 	%f396, %f327, 0f42C80000;
$L__BB0_86:
	mul.wide.u32 	%rd57, %r69, 4;
	add.s64 	%rd58, %rd4, %rd57;
	st.global.f32 	[%rd58], %f396;
$L__BB0_87:
	setp.eq.s32 	%p72, %r58, 1;
	@%p72 bra 	$L__BB0_97;
	ld.shared.f32 	%f101, [%r68+8];
	add.s32 	%r70, %r69, 1;
	setp.le.s32 	%p73, %r70, %r13;
	@%p73 bra 	$L__BB0_92;
	sub.f32 	%f329, %f101, %f93;
	neg.f32 	%f330, %f329;
	max.f32 	%f331, %f330, 0f00000000;
	max.f32 	%f332, %f329, 0f00000000;
	mul.f32 	%f333, %f1, %f332;
	fma.rn.f32 	%f380, %f2, %f380, %f333;
	mul.f32 	%f334, %f1, %f331;
	fma.rn.f32 	%f381, %f2, %f381, %f334;
	add.f32 	%f104, %f380, %f381;
	setp.eq.f32 	%p74, %f104, 0f00000000;
	mov.f32 	%f399, 0f00000000;
	@%p74 bra 	$L__BB0_91;
	sub.f32 	%f335, %f380, %f381;
	div.rn.f32 	%f336, %f335, %f104;
	mul.f32 	%f399, %f336, 0f42C80000;
$L__BB0_91:
	mul.wide.u32 	%rd59, %r70, 4;
	add.s64 	%rd60, %rd4, %rd59;
	st.global.f32 	[%rd60], %f399;
$L__BB0_92:
	setp.eq.s32 	%p75, %r58, 2;
	@%p75 bra 	$L__BB0_97;
	ld.shared.f32 	%f337, [%r68+12];
	sub.f32 	%f109, %f337, %f101;
	add.s32 	%r71, %r69, 2;
	setp.le.s32 	%p76, %r71, %r13;
	@%p76 bra 	$L__BB0_97;
	neg.f32 	%f339, %f109;
	max.f32 	%f340, %f339, 0f00000000;
	max.f32 	%f341, %f109, 0f00000000;
	mul.f32 	%f342, %f1, %f341;
	fma.rn.f32 	%f380, %f2, %f380, %f342;
	mul.f32 	%f343, %f1, %f340;
	fma.rn.f32 	%f381, %f2, %f381, %f343;
	add.f32 	%f112, %f380, %f381;
	setp.eq.f32 	%p77, %f112, 0f00000000;
	mov.f32 	%f402, 0f00000000;
	@%p77 bra 	$L__BB0_96;
	sub.f32 	%f344, %f380, %f381;
	div.rn.f32 	%f345, %f344, %f112;
	mul.f32 	%f402, %f345, 0f42C80000;
$L__BB0_96:
	mul.wide.u32 	%rd61, %r71, 4;
	add.s64 	%rd62, %rd4, %rd61;
	st.global.f32 	[%rd62], %f402;
$L__BB0_97:
	bar.sync 	0;
	add.s32 	%r151, %r152, 1;
	setp.lt.s32 	%p78, %r151, %r94;
	@%p78 bra 	$L__BB0_54;
$L__BB0_98:
	ret;

}
	// .globl	cmo_many_series_one_param_f32
.visible .entry cmo_many_series_one_param_f32(
	.param .u64 .ptr .align 1 cmo_many_series_one_param_f32_param_0,
	.param .u64 .ptr .align 1 cmo_many_series_one_param_f32_param_1,
	.param .u32 cmo_many_series_one_param_f32_param_2,
	.param .u32 cmo_many_series_one_param_f32_param_3,
	.param .u32 cmo_many_series_one_param_f32_param_4,
	.param .u64 .ptr .align 1 cmo_many_series_one_param_f32_param_5
)
{
	.reg .pred 	%p<70>;
	.reg .b32 	%r<110>;
	.reg .b32 	%f<340>;
	.reg .b64 	%rd<227>;

	ld.param.u64 	%rd57, [cmo_many_series_one_param_f32_param_0];
	ld.param.u64 	%rd56, [cmo_many_series_one_param_f32_param_1];
	ld.param.u32 	%r56, [cmo_many_series_one_param_f32_param_2];
	ld.param.u32 	%r57, [cmo_many_series_one_param_f32_param_3];
	ld.param.u32 	%r58, [cmo_many_series_one_param_f32_param_4];
	ld.param.u64 	%rd58, [cmo_many_series_one_param_f32_param_5];
	cvta.to.global.u64 	%rd1, %rd57;
	cvta.to.global.u64 	%rd2, %rd58;
	mov.u32 	%r59, %ctaid.x;
	mov.u32 	%r60, %ntid.x;
	mov.u32 	%r61, %tid.x;
	mad.lo.s32 	%r1, %r59, %r60, %r61;
	setp.ge.s32 	%p1, %r1, %r56;
	@%p1 bra 	$L__BB1_71;
	cvta.to.global.u64 	%rd59, %rd56;
	cvt.s64.s32 	%rd3, %r1;
	mul.wide.s32 	%rd60, %r1, 4;
	add.s64 	%rd61, %rd59, %rd60;
	ld.global.nc.u32 	%r2, [%rd61];
	setp.lt.s32 	%p2, %r58, 1;
	setp.gt.s32 	%p3, %r58, %r57;
	or.pred  	%p4, %p2, %p3;
	setp.lt.s32 	%p5, %r2, 0;
	setp.le.s32 	%p6, %r57, %r2;
	or.pred  	%p7, %p5, %p6;
	or.pred  	%p9, %p4, %p7;
	not.pred 	%p10, %p9;
	@%p10 bra 	$L__BB1_15;
	shl.b64 	%rd183, %rd3, 2;
	add.s64 	%rd220, %rd2, %rd183;
	setp.lt.s32 	%p61, %r57, 1;
	@%p61 bra 	$L__BB1_71;
	and.b32  	%r3, %r57, 15;
	setp.lt.u32 	%p62, %r57, 16;
	@%p62 bra 	$L__BB1_6;
	mul.wide.s32 	%rd5, %r56, 64;
	and.b32  	%r91, %r57, 2147483632;
	neg.s32 	%r96, %r91;
	mul.wide.s32 	%rd6, %r56, 4;
	mov.u64 	%rd211, %rd220;
$L__BB1_5:
	.pragma "nounroll";
	mov.b32 	%r92, 2147483647;
	st.global.u32 	[%rd211], %r92;
	add.s64 	%rd184, %rd211, %rd6;
	st.global.u32 	[%rd184], %r92;
	add.s64 	%rd185, %rd184, %rd6;
	st.global.u32 	[%rd185], %r92;
	add.s64 	%rd186, %rd185, %rd6;
	st.global.u32 	[%rd186], %r92;
	add.s64 	%rd187, %rd186, %rd6;
	st.global.u32 	[%rd187], %r92;
	add.s64 	%rd188, %rd187, %rd6;
	st.global.u32 	[%rd188], %r92;
	add.s64 	%rd189, %rd188, %rd6;
	st.global.u32 	[%rd189], %r92;
	add.s64 	%rd190, %rd189, %rd6;
	st.global.u32 	[%rd190], %r92;
	add.s64 	%rd191, %rd190, %rd6;
	st.global.u32 	[%rd191], %r92;
	add.s64 	%rd192, %rd191, %rd6;
	st.global.u32 	[%rd192], %r92;
	add.s64 	%rd193, %rd192, %rd6;
	st.global.u32 	[%rd193], %r92;
	add.s64 	%rd194, %rd193, %rd6;
	st.global.u32 	[%rd194], %r92;
	add.s64 	%rd195, %rd194, %rd6;
	st.global.u32 	[%rd195], %r92;
	add.s64 	%rd196, %rd195, %rd6;
	st.global.u32 	[%rd196], %r92;
	add.s64 	%rd197, %rd196, %rd6;
	st.global.u32 	[%rd197], %r92;
	add.s64 	%rd198, %rd197, %rd6;
	st.global.u32 	[%rd198], %r92;
	add.s64 	%rd220, %rd211, %rd5;
	add.s32 	%r96, %r96, 16;
	setp.eq.s32 	%p63, %r96, 0;
	add.s64 	%rd211, %rd198, %rd6;
	@%p63 bra 	$L__BB1_6;
	bra.uni 	$L__BB1_5;
$L__BB1_6:
	setp.eq.s32 	%p64, %r3, 0;
	@%p64 bra 	$L__BB1_71;
	and.b32  	%r46, %r57, 7;
	setp.lt.u32 	%p65, %r3, 8;
	@%p65 bra 	$L__BB1_9;
	mov.b32 	%r93, 2147483647;
	st.global.u32 	[%rd220], %r93;
	mul.wide.s32 	%rd199, %r56, 4;
	add.s64 	%rd200, %rd220, %rd199;
	st.global.u32 	[%rd200], %r93;
	add.s64 	%rd201, %rd200, %rd199;
	st.global.u32 	[%rd201], %r93;
	add.s64 	%rd202, %rd201, %rd199;
	st.global.u32 	[%rd202], %r93;
	add.s64 	%rd203, %rd202, %rd199;
	st.global.u32 	[%rd203], %r93;
	add.s64 	%rd204, %rd203, %rd199;
	st.global.u32 	[%rd204], %r93;
	add.s64 	%rd205, %rd204, %rd199;
	st.global.u32 	[%rd205], %r93;
	add.s64 	%rd206, %rd205, %rd199;
	st.global.u32 	[%rd206], %r93;
	add.s64 	%rd220, %rd206, %rd199;
$L__BB1_9:
	setp.eq.s32 	%p66, %r46, 0;
	@%p66 bra 	$L__BB1_71;
	and.b32  	%r47, %r57, 3;
	setp.lt.u32 	%p67, %r46, 4;
	@%p67 bra 	$L__BB1_12;
	mov.b32 	%r94, 2147483647;
	st.global.u32 	[%rd220], %r94;
	mul.wide.s32 	%rd207, %r56, 4;
	add.s64 	%rd208, %rd220, %rd207;
	st.global.u32 	[%rd208], %r94;
	add.s64 	%rd209, %rd208, %rd207;
	st.global.u32 	[%rd209], %r94;
	add.s64 	%rd210, %rd209, %rd207;
	st.global.u32 	[%rd210], %r94;
	add.s64 	%rd220, %rd210, %rd207;
$L__BB1_12:
	setp.eq.s32 	%p68, %r47, 0;
	@%p68 bra 	$L__BB1_71;
	mul.wide.s32 	%rd45, %r56, 4;
	neg.s32 	%r108, %r47;
$L__BB1_14:
	.pragma "nounroll";
	mov.b32 	%r95, 2147483647;
	st.global.u32 	[%rd220], %r95;
	add.s64 	%rd220, %rd220, %rd45;
	add.s32 	%r108, %r108, 1;
	setp.eq.s32 	%p69, %r108, 0;
	@%p69 bra 	$L__BB1_71;
	bra.uni 	$L__BB1_14;
$L__BB1_15:
	sub.s32 	%r62, %r57, %r2;
	setp.gt.s32 	%p11, %r62, %r58;
	@%p11 bra 	$L__BB1_29;
	shl.b64 	%rd62, %rd3, 2;
	add.s64 	%rd224, %rd2, %rd62;
	setp.lt.s32 	%p12, %r57, 1;
	@%p12 bra 	$L__BB1_71;
	and.b32  	%r7, %r57, 15;
	setp.lt.u32 	%p13, %r57, 16;
	@%p13 bra 	$L__BB1_20;
	mul.wide.s32 	%rd11, %r56, 64;
	and.b32  	%r63, %r57, 2147483632;
	neg.s32 	%r97, %r63;
	mul.wide.s32 	%rd12, %r56, 4;
	mov.u64 	%rd212, %rd224;
$L__BB1_19:
	.pragma "nounroll";
	mov.b32 	%r64, 2147483647;
	st.global.u32 	[%rd212], %r64;
	add.s64 	%rd63, %rd212, %rd12;
	st.global.u32 	[%rd63], %r64;
	add.s64 	%rd64, %rd63, %rd12;
	st.global.u32 	[%rd64], %r64;
	add.s64 	%rd65, %rd64, %rd12;
	st.global.u32 	[%rd65], %r64;
	add.s64 	%rd66, %rd65, %rd12;
	st.global.u32 	[%rd66], %r64;
	add.s64 	%rd67, %rd66, %rd12;
	st.global.u32 	[%rd67], %r64;
	add.s64 	%rd68, %rd67, %rd12;
	st.global.u32 	[%rd68], %r64;
	add.s64 	%rd69, %rd68, %rd12;
	st.global.u32 	[%rd69], %r64;
	add.s64 	%rd70, %rd69, %rd12;
	st.global.u32 	[%rd70], %r64;
	add.s64 	%rd71, %rd70, %rd12;
	st.global.u32 	[%rd71], %r64;
	add.s64 	%rd72, %rd71, %rd12;
	st.global.u32 	[%rd72], %r64;
	add.s64 	%rd73, %rd72, %rd12;
	st.global.u32 	[%rd73], %r64;
	add.s64 	%rd74, %rd73, %rd12;
	st.global.u32 	[%rd74], %r64;
	add.s64 	%rd75, %rd74, %rd12;
	st.global.u32 	[%rd75], %r64;
	add.s64 	%rd76, %rd75, %rd12;
	st.global.u32 	[%rd76], %r64;
	add.s64 	%rd77, %rd76, %rd12;
	st.global.u32 	[%rd77], %r64;
	add.s64 	%rd224, %rd212, %rd11;
	add.s32 	%r97, %r97, 16;
	setp.eq.s32 	%p14, %r97, 0;
	add.s64 	%rd212, %rd77, %rd12;
	@%p14 bra 	$L__BB1_20;
	bra.uni 	$L__BB1_19;
$L__BB1_20:
	setp.eq.s32 	%p15, %r7, 0;
	@%p15 bra 	$L__BB1_71;
	and.b32  	%r51, %r57, 7;
	setp.lt.u32 	%p16, %r7, 8;
	@%p16 bra 	$L__BB1_23;
	mov.b32 	%r65, 2147483647;
	st.global.u32 	[%rd224], %r65;
	mul.wide.s32 	%rd78, %r56, 4;
	add.s64 	%rd79, %rd224, %rd78;
	st.global.u32 	[%rd79], %r65;
	add.s64 	%rd80, %rd79, %rd78;
	st.global.u32 	[%rd80], %r65;
	add.s64 	%rd81, %rd80, %rd78;
	st.global.u32 	[%rd81], %r65;
	add.s64 	%rd82, %rd81, %rd78;
	st.global.u32 	[%rd82], %r65;
	add.s64 	%rd83, %rd82, %rd78;
	st.global.u32 	[%rd83], %r65;
	add.s64 	%rd84, %rd83, %rd78;
	st.global.u32 	[%rd84], %r65;
	add.s64 	%rd85, %rd84, %rd78;
	st.global.u32 	[%rd85], %r65;
	add.s64 	%rd224, %rd85, %rd78;
$L__BB1_23:
	setp.eq.s32 	%p17, %r51, 0;
	@%p17 bra 	$L__BB1_71;
	and.b32  	%r52, %r57, 3;
	setp.lt.u32 	%p18, %r51, 4;
	@%p18 bra 	$L__BB1_26;
	mov.b32 	%r66, 2147483647;
	st.global.u32 	[%rd224], %r66;
	mul.wide.s32 	%rd86, %r56, 4;
	add.s64 	%rd87, %rd224, %rd86;
	st.global.u32 	[%rd87], %r66;
	add.s64 	%rd88, %rd87, %rd86;
	st.global.u32 	[%rd88], %r66;
	add.s64 	%rd89, %rd88, %rd86;
	st.global.u32 	[%rd89], %r66;
	add.s64 	%rd224, %rd89, %rd86;
$L__BB1_26:
	setp.eq.s32 	%p19, %r52, 0;
	@%p19 bra 	$L__BB1_71;
	mul.wide.s32 	%rd53, %r56, 4;
	neg.s32 	%r109, %r52;
$L__BB1_28:
	.pragma "nounroll";
	mov.b32 	%r67, 2147483647;
	st.global.u32 	[%rd224], %r67;
	add.s64 	%rd224, %rd224, %rd53;
	add.s32 	%r109, %r109, 1;
	setp.ne.s32 	%p20, %r109, 0;
	@%p20 bra 	$L__BB1_28;
	bra.uni 	$L__BB1_71;
$L__BB1_29:
	add.s32 	%r11, %r2, %r58;
	cvt.rn.f32.u32 	%f93, %r58;
	rcp.rn.f32 	%f1, %f93;
	mov.f32 	%f94, 0f3F800000;
	sub.f32 	%f2, %f94, %f1;
	shl.b64 	%rd90, %rd3, 2;
	add.s64 	%rd16, %rd2, %rd90;
	setp.lt.s32 	%p21, %r11, 1;
	@%p21 bra 	$L__BB1_42;
	and.b32  	%r12, %r11, 15;
	setp.lt.u32 	%p22, %r11, 16;
	mov.u64 	%rd215, %rd16;
	@%p22 bra 	$L__BB1_33;
	mul.wide.s32 	%rd17, %r56, 64;
	and.b32  	%r68, %r11, 2147483632;
	neg.s32 	%r98, %r68;
	mul.wide.s32 	%rd18, %r56, 4;
	mov.u64 	%rd213, %rd16;
$L__BB1_32:
	.pragma "nounroll";
	mov.b32 	%r69, 2147483647;
	st.global.u32 	[%rd213], %r69;
	add.s64 	%rd91, %rd213, %rd18;
	st.global.u32 	[%rd91], %r69;
	add.s64 	%rd92, %rd91, %rd18;
	st.global.u32 	[%rd92], %r69;
	add.s64 	%rd93, %rd92, %rd18;
	st.global.u32 	[%rd93], %r69;
	add.s64 	%rd94, %rd93, %rd18;
	st.global.u32 	[%rd94], %r69;
	add.s64 	%rd95, %rd94, %rd18;
	st.global.u32 	[%rd95], %r69;
	add.s64 	%rd96, %rd95, %rd18;
	st.global.u32 	[%rd96], %r69;
	add.s64 	%rd97, %rd96, %rd18;
	st.global.u32 	[%rd97], %r69;
	add.s64 	%rd98, %rd97, %rd18;
	st.global.u32 	[%rd98], %r69;
	add.s64 	%rd99, %rd98, %rd18;
	st.global.u32 	[%rd99], %r69;
	add.s64 	%rd100, %rd99, %rd18;
	st.global.u32 	[%rd100], %r69;
	add.s64 	%rd101, %rd100, %rd18;
	st.global.u32 	[%rd101], %r69;
	add.s64 	%rd102, %rd101, %rd18;
	st.global.u32 	[%rd102], %r69;
	add.s64 	%rd103, %rd102, %rd18;
	st.global.u32 	[%rd103], %r69;
	add.s64 	%rd104, %rd103, %rd18;
	st.global.u32 	[%rd104], %r69;
	add.s64 	%rd105, %rd104, %rd18;
	st.global.u32 	[%rd105], %r69;
	add.s64 	%rd215, %rd213, %rd17;
	add.s32 	%r98, %r98, 16;
	setp.ne.s32 	%p23, %r98, 0;
	add.s64 	%rd213, %rd105, %rd18;
	@%p23 bra 	$L__BB1_32;
$L__BB1_33:
	setp.eq.s32 	%p24, %r12, 0;
	@%p24 bra 	$L__BB1_42;
	and.b32  	%r16, %r11, 7;
	setp.lt.u32 	%p25, %r12, 8;
	@%p25 bra 	$L__BB1_36;
	mov.b32 	%r70, 2147483647;
	st.global.u32 	[%rd215], %r70;
	mul.wide.s32 	%rd106, %r56, 4;
	add.s64 	%rd107, %rd215, %rd106;
	st.global.u32 	[%rd107], %r70;
	add.s64 	%rd108, %rd107, %rd106;
	st.global.u32 	[%rd108], %r70;
	add.s64 	%rd109, %rd108, %rd106;
	st.global.u32 	[%rd109], %r70;
	add.s64 	%rd110, %rd109, %rd106;
	st.global.u32 	[%rd110], %r70;
	add.s64 	%rd111, %rd110, %rd106;
	st.global.u32 	[%rd111], %r70;
	add.s64 	%rd112, %rd111, %rd106;
	st.global.u32 	[%rd112], %r70;
	add.s64 	%rd113, %rd112, %rd106;
	st.global.u32 	[%rd113], %r70;
	add.s64 	%rd215, %rd113, %rd106;
$L__BB1_36:
	setp.eq.s32 	%p26, %r16, 0;
	@%p26 bra 	$L__BB1_42;
	and.b32  	%r17, %r11, 3;
	setp.lt.u32 	%p27, %r16, 4;
	@%p27 bra 	$L__BB1_39;
	mov.b32 	%r71, 2147483647;
	st.global.u32 	[%rd215], %r71;
	mul.wide.s32 	%rd114, %r56, 4;
	add.s64 	%rd115, %rd215, %rd114;
	st.global.u32 	[%rd115], %r71;
	add.s64 	%rd116, %rd115, %rd114;
	st.global.u32 	[%rd116], %r71;
	add.s64 	%rd117, %rd116, %rd114;
	st.global.u32 	[%rd117], %r71;
	add.s64 	%rd215, %rd117, %rd114;
$L__BB1_39:
	setp.eq.s32 	%p28, %r17, 0;
	@%p28 bra 	$L__BB1_42;
	mul.wide.s32 	%rd27, %r56, 4;
	neg.s32 	%r99, %r17;
$L__BB1_41:
	.pragma "nounroll";
	mov.b32 	%r72, 2147483647;
	st.global.u32 	[%rd215], %r72;
	add.s64 	%rd215, %rd215, %rd27;
	add.s32 	%r99, %r99, 1;
	setp.ne.s32 	%p29, %r99, 0;
	@%p29 bra 	$L__BB1_41;
$L__BB1_42:
	cvt.s64.s32 	%rd30, %r56;
	cvt.u64.u32 	%rd118, %r2;
	mad.lo.s64 	%rd119, %rd118, %rd30, %rd3;
	shl.b64 	%rd120, %rd119, 2;
	add.s64 	%rd121, %rd1, %rd120;
	ld.global.nc.f32 	%f320, [%rd121];
	add.s32 	%r21, %r2, 1;
	max.s32 	%r73, %r11, %r21;
	sub.s32 	%r22, %r73, %r2;
	and.b32  	%r23, %r22, 3;
	sub.s32 	%r74, %r2, %r73;
	setp.gt.u32 	%p30, %r74, -4;
	mov.f32 	%f323, 0f00000000;
	mov.u32 	%r103, %r2;
	mov.f32 	%f324, %f323;
	mov.f32 	%f321, %f323;
	mov.f32 	%f322, %f323;
	@%p30 bra 	$L__BB1_46;
	add.s32 	%r101, %r2, 2;
	and.b32  	%r75, %r22, -4;
	neg.s32 	%r100, %r75;
	mov.f32 	%f323, 0f00000000;
$L__BB1_44:
	.pragma "nounroll";
	add.s32 	%r76, %r101, -1;
	cvt.u64.u32 	%rd122, %r76;
	mad.lo.s64 	%rd123, %rd122, %rd30, %rd3;
	shl.b64 	%rd124, %rd123, 2;
	add.s64 	%rd125, %rd1, %rd124;
	ld.global.nc.f32 	%f98, [%rd125];
	sub.f32 	%f99, %f98, %f320;
	max.f32 	%f100, %f99, 0f00000000;
	neg.f32 	%f101, %f99;
	max.f32 	%f102, %f101, 0f00000000;
	add.f32 	%f103, %f321, %f100;
	abs.f32 	%f104, %f321;
	abs.f32 	%f105, %f100;
	setp.ltu.f32 	%p31, %f104, %f105;
	sub.f32 	%f106, %f100, %f103;
	add.f32 	%f107, %f321, %f106;
	sub.f32 	%f108, %f321, %f103;
	add.f32 	%f109, %f100, %f108;
	selp.f32 	%f110, %f107, %f109, %p31;
	add.f32 	%f111, %f322, %f110;
	add.f32 	%f112, %f323, %f102;
	abs.f32 	%f113, %f323;
	abs.f32 	%f114, %f102;
	setp.ltu.f32 	%p32, %f113, %f114;
	sub.f32 	%f115, %f102, %f112;
	add.f32 	%f116, %f323, %f115;
	sub.f32 	%f117, %f323, %f112;
	add.f32 	%f118, %f102, %f117;
	selp.f32 	%f119, %f116, %f118, %p32;
	add.f32 	%f120, %f324, %f119;
	add.s32 	%r77, %r101, 2;
	cvt.u64.u32 	%rd126, %r101;
	mad.lo.s64 	%rd127, %rd126, %rd30, %rd3;
	shl.b64 	%rd128, %rd127, 2;
	add.s64 	%rd129, %rd1, %rd128;
	ld.global.nc.f32 	%f121, [%rd129];
	sub.f32 	%f122, %f121, %f98;
	max.f32 	%f123, %f122, 0f00000000;
	neg.f32 	%f124, %f122;
	max.f32 	%f125, %f124, 0f00000000;
	add.f32 	%f126, %f103, %f123;
	abs.f32 	%f127, %f103;
	abs.f32 	%f128, %f123;
	setp.ltu.f32 	%p33, %f127, %f128;
	sub.f32 	%f129, %f123, %f126;
	add.f32 	%f130, %f103, %f129;
	sub.f32 	%f131, %f103, %f126;
	add.f32 	%f132, %f123, %f131;
	selp.f32 	%f133, %f130, %f132, %p33;
	add.f32 	%f134, %f111, %f133;
	add.f32 	%f135, %f112, %f125;
	abs.f32 	%f136, %f112;
	abs.f32 	%f137, %f125;
	setp.ltu.f32 	%p34, %f136, %f137;
	sub.f32 	%f138, %f125, %f135;
	add.f32 	%f139, %f112, %f138;
	sub.f32 	%f140, %f112, %f135;
	add.f32 	%f141, %f125, %f140;
	selp.f32 	%f142, %f139, %f141, %p34;
	add.f32 	%f143, %f120, %f142;
	add.s32 	%r78, %r101, 1;
	cvt.u64.u32 	%rd130, %r78;
	mad.lo.s64 	%rd131, %rd130, %rd30, %rd3;
	shl.b64 	%rd132, %rd131, 2;
	add.s64 	%rd133, %rd1, %rd132;
	ld.global.nc.f32 	%f144, [%rd133];
	sub.f32 	%f145, %f144, %f121;
	max.f32 	%f146, %f145, 0f00000000;
	neg.f32 	%f147, %f145;
	max.f32 	%f148, %f147, 0f00000000;
	add.f32 	%f149, %f126, %f146;
	abs.f32 	%f150, %f126;
	abs.f32 	%f151, %f146;
	setp.ltu.f32 	%p35, %f150, %f151;
	sub.f32 	%f152, %f146, %f149;
	add.f32 	%f153, %f126, %f152;
	sub.f32 	%f154, %f126, %f149;
	add.f32 	%f155, %f146, %f154;
	selp.f32 	%f156, %f153, %f155, %p35;
	add.f32 	%f157, %f134, %f156;
	add.f32 	%f158, %f135, %f148;
	abs.f32 	%f159, %f135;
	abs.f32 	%f160, %f148;
	setp.ltu.f32 	%p36, %f159, %f160;
	sub.f32 	%f161, %f148, %f158;
	add.f32 	%f162, %f135, %f161;
	sub.f32 	%f163, %f135, %f158;
	add.f32 	%f164, %f148, %f163;
	selp.f32 	%f165, %f162, %f164, %p36;
	add.f32 	%f166, %f143, %f165;
	cvt.u64.u32 	%rd134, %r77;
	mad.lo.s64 	%rd135, %rd134, %rd30, %rd3;
	shl.b64 	%rd136, %rd135, 2;
	add.s64 	%rd137, %rd1, %rd136;
	ld.global.nc.f32 	%f320, [%rd137];
	sub.f32 	%f167, %f320, %f144;
	max.f32 	%f168, %f167, 0f00000000;
	neg.f32 	%f169, %f167;
	max.f32 	%f170, %f169, 0f00000000;
	add.f32 	%f321, %f149, %f168;
	abs.f32 	%f171, %f149;
	abs.f32 	%f172, %f168;
	setp.ltu.f32 	%p37, %f171, %f172;
	sub.f32 	%f173, %f168, %f321;
	add.f32 	%f174, %f149, %f173;
	sub.f32 	%f175, %f149, %f321;
	add.f32 	%f176, %f168, %f175;
	selp.f32 	%f177, %f174, %f176, %p37;
	add.f32 	%f322, %f157, %f177;
	add.f32 	%f323, %f158, %f170;
	abs.f32 	%f178, %f158;
	abs.f32 	%f179, %f170;
	setp.ltu.f32 	%p38, %f178, %f179;
	sub.f32 	%f180, %f170, %f323;
	add.f32 	%f181, %f158, %f180;
	sub.f32 	%f182, %f158, %f323;
	add.f32 	%f183, %f170, %f182;
	selp.f32 	%f184, %f181, %f183, %p38;
	add.f32 	%f324, %f166, %f184;
	add.s32 	%r101, %r101, 4;
	add.s32 	%r100, %r100, 4;
	setp.ne.s32 	%p39, %r100, 0;
	@%p39 bra 	$L__BB1_44;
	add.s32 	%r103, %r101, -2;
$L__BB1_46:
	setp.eq.s32 	%p40, %r23, 0;
	@%p40 bra 	$L__BB1_51;
	setp.eq.s32 	%p41, %r23, 1;
	@%p41 bra 	$L__BB1_49;
	add.s32 	%r79, %r103, 1;
	cvt.u64.u32 	%rd138, %r79;
	mad.lo.s64 	%rd139, %rd138, %rd30, %rd3;
	shl.b64 	%rd140, %rd139, 2;
	add.s64 	%rd141, %rd1, %rd140;
	ld.global.nc.f32 	%f186, [%rd141];
	sub.f32 	%f187, %f186, %f320;
	max.f32 	%f188, %f187, 0f00000000;
	neg.f32 	%f189, %f187;
	max.f32 	%f190, %f189, 0f00000000;
	add.f32 	%f191, %f321, %f188;
	abs.f32 	%f192, %f321;
	abs.f32 	%f193, %f188;
	setp.ltu.f32 	%p42, %f192, %f193;
	sub.f32 	%f194, %f188, %f191;
	add.f32 	%f195, %f321, %f194;
	sub.f32 	%f196, %f321, %f191;
	add.f32 	%f197, %f188, %f196;
	selp.f32 	%f198, %f195, %f197, %p42;
	add.f32 	%f199, %f322, %f198;
	add.f32 	%f200, %f323, %f190;
	abs.f32 	%f201, %f323;
	abs.f32 	%f202, %f190;
	setp.ltu.f32 	%p43, %f201, %f202;
	sub.f32 	%f203, %f190, %f200;
	add.f32 	%f204, %f323, %f203;
	sub.f32 	%f205, %f323, %f200;
	add.f32 	%f206, %f190, %f205;
	selp.f32 	%f207, %f204, %f206, %p43;
	add.f32 	%f208, %f324, %f207;
	add.s32 	%r103, %r103, 2;
	cvt.u64.u32 	%rd142, %r103;
	mad.lo.s64 	%rd143, %rd142, %rd30, %rd3;
	shl.b64 	%rd144, %rd143, 2;
	add.s64 	%rd145, %rd1, %rd144;
	ld.global.nc.f32 	%f320, [%rd145];
	sub.f32 	%f209, %f320, %f186;
	max.f32 	%f210, %f209, 0f00000000;
	neg.f32 	%f211, %f209;
	max.f32 	%f212, %f211, 0f00000000;
	add.f32 	%f321, %f191, %f210;
	abs.f32 	%f213, %f191;
	abs.f32 	%f214, %f210;
	setp.ltu.f32 	%p44, %f213, %f214;
	sub.f32 	%f215, %f210, %f321;
	add.f32 	%f216, %f191, %f215;
	sub.f32 	%f217, %f191, %f321;
	add.f32 	%f218, %f210, %f217;
	selp.f32 	%f219, %f216, %f218, %p44;
	add.f32 	%f322, %f199, %f219;
	add.f32 	%f323, %f200, %f212;
	abs.f32 	%f220, %f200;
	abs.f32 	%f221, %f212;
	setp.ltu.f32 	%p45, %f220, %f221;
	sub.f32 	%f222, %f212, %f323;
	add.f32 	%f223, %f200, %f222;
	sub.f32 	%f224, %f200, %f323;
	add.f32 	%f225, %f212, %f224;
	selp.f32 	%f226, %f223, %f225, %p45;
	add.f32 	%f324, %f208, %f226;
$L__BB1_49:
	and.b32  	%r80, %r22, 1;
	setp.eq.b32 	%p46, %r80, 1;
	not.pred 	%p47, %p46;
	@%p47 bra 	$L__BB1_51;
	add.s32 	%r81, %r103, 1;
	cvt.u64.u32 	%rd146, %r81;
	mad.lo.s64 	%rd147, %rd146, %rd30, %rd3;
	shl.b64 	%rd148, %rd147, 2;
	add.s64 	%rd149, %rd1, %rd148;
	ld.global.nc.f32 	%f39, [%rd149];
	sub.f32 	%f227, %f39, %f320;
	max.f32 	%f228, %f227, 0f00000000;
	neg.f32 	%f229, %f227;
	max.f32 	%f230, %f229, 0f00000000;
	add.f32 	%f40, %f321, %f228;
	abs.f32 	%f231, %f321;
	abs.f32 	%f232, %f228;
	setp.ltu.f32 	%p48, %f231, %f232;
	sub.f32 	%f233, %f228, %f40;
	add.f32 	%f234, %f321, %f233;
	sub.f32 	%f235, %f321, %f40;
	add.f32 	%f236, %f228, %f235;
	selp.f32 	%f237, %f234, %f236, %p48;
	add.f32 	%f322, %f322, %f237;
	add.f32 	%f42, %f323, %f230;
	abs.f32 	%f238, %f323;
	abs.f32 	%f239, %f230;
	setp.ltu.f32 	%p49, %f238, %f239;
	sub.f32 	%f240, %f230, %f42;
	add.f32 	%f241, %f323, %f240;
	sub.f32 	%f242, %f323, %f42;
	add.f32 	%f243, %f230, %f242;
	selp.f32 	%f244, %f241, %f243, %p49;
	add.f32 	%f324, %f324, %f244;
	mov.f32 	%f320, %f39;
	mov.f32 	%f321, %f40;
	mov.f32 	%f323, %f42;
$L__BB1_51:
	add.f32 	%f246, %f322, %f321;
	add.f32 	%f247, %f324, %f323;
	mul.f32 	%f327, %f1, %f246;
	mul.f32 	%f326, %f1, %f247;
	add.f32 	%f51, %f327, %f326;
	setp.eq.f32 	%p50, %f51, 0f00000000;
	mov.f32 	%f325, 0f00000000;
	@%p50 bra 	$L__BB1_53;
	sub.f32 	%f248, %f327, %f326;
	div.rn.f32 	%f249, %f248, %f51;
	mul.f32 	%f325, %f249, 0f42C80000;
$L__BB1_53:
	cvt.u64.u32 	%rd150, %r11;
	mul.lo.s64 	%rd151, %rd150, %rd30;
	shl.b64 	%rd152, %rd151, 2;
	add.s64 	%rd153, %rd16, %rd152;
	st.global.f32 	[%rd153], %f325;
	add.s32 	%r106, %r21, %r58;
	setp.ge.s32 	%p51, %r106, %r57;
	@%p51 bra 	$L__BB1_71;
	not.b32 	%r82, %r2;
	add.s32 	%r83, %r57, %r82;
	sub.s32 	%r84, %r83, %r58;
	and.b32  	%r35, %r84, 3;
	setp.eq.s32 	%p52, %r35, 0;
	@%p52 bra 	$L__BB1_60;
	cvt.u64.u32 	%rd154, %r106;
	mul.lo.s64 	%rd155, %rd30, %rd154;
	shl.b64 	%rd218, %rd155, 2;
	shl.b64 	%rd32, %rd30, 2;
	add.s64 	%rd33, %rd1, %rd90;
	neg.s32 	%r104, %r35;
	mov.u32 	%r105, %r11;
$L__BB1_56:
	.pragma "nounroll";
	add.s64 	%rd157, %rd33, %rd218;
	ld.global.nc.f32 	%f57, [%rd157];
	sub.f32 	%f251, %f57, %f320;
	max.f32 	%f252, %f251, 0f00000000;
	neg.f32 	%f253, %f251;
	max.f32 	%f254, %f253, 0f00000000;
	mul.f32 	%f255, %f1, %f252;
	fma.rn.f32 	%f327, %f2, %f327, %f255;
	mul.f32 	%f256, %f1, %f254;
	fma.rn.f32 	%f326, %f2, %f326, %f256;
	add.f32 	%f60, %f327, %f326;
	setp.eq.f32 	%p53, %f60, 0f00000000;
	mov.f32 	%f329, 0f00000000;
	@%p53 bra 	$L__BB1_58;
	sub.f32 	%f257, %f327, %f326;
	div.rn.f32 	%f258, %f257, %f60;
	mul.f32 	%f329, %f258, 0f42C80000;
$L__BB1_58:
	add.s64 	%rd158, %rd16, %rd218;
	st.global.f32 	[%rd158], %f329;
	add.s32 	%r105, %r105, 1;
	add.s64 	%rd218, %rd218, %rd32;
	add.s32 	%r104, %r104, 1;
	setp.ne.s32 	%p54, %r104, 0;
	mov.f32 	%f320, %f57;
	@%p54 bra 	$L__BB1_56;
	add.s32 	%r106, %r105, 1;
	mov.f32 	%f320, %f57;
$L__BB1_60:
	sub.s32 	%r85, %r57, %r11;
	add.s32 	%r86, %r85, -2;
	setp.lt.u32 	%p55, %r86, 3;
	@%p55 bra 	$L__BB1_71;
	add.s32 	%r107, %r106, 1;
$L__BB1_62:
	add.s32 	%r87, %r107, -1;
	cvt.u64.u32 	%rd159, %r87;
	mul.lo.s64 	%rd36, %rd159, %rd30;
	add.s64 	%rd160, %rd36, %rd3;
	shl.b64 	%rd161, %rd160, 2;
	add.s64 	%rd162, %rd1, %rd161;
	ld.global.nc.f32 	%f69, [%rd162];
	sub.f32 	%f260, %f69, %f320;
	max.f32 	%f261, %f260, 0f00000000;
	neg.f32 	%f262, %f260;
	max.f32 	%f263, %f262, 0f00000000;
	mul.f32 	%f264, %f1, %f261;
	fma.rn.f32 	%f70, %f2, %f327, %f264;
	mul.f32 	%f265, %f1, %f263;
	fma.rn.f32 	%f71, %f2, %f326, %f265;
	add.f32 	%f72, %f70, %f71;
	setp.eq.f32 	%p56, %f72, 0f00000000;
	mov.f32 	%f336, 0f00000000;
	@%p56 bra 	$L__BB1_64;
	sub.f32 	%f266, %f70, %f71;
	div.rn.f32 	%f267, %f266, %f72;
	mul.f32 	%f336, %f267, 0f42C80000;
$L__BB1_64:
	shl.b64 	%rd163, %rd36, 2;
	add.s64 	%rd164, %rd16, %rd163;
	st.global.f32 	[%rd164], %f336;
	cvt.u64.u32 	%rd165, %r107;
	mul.lo.s64 	%rd37, %rd165, %rd30;
	add.s64 	%rd166, %rd37, %rd3;
	shl.b64 	%rd167, %rd166, 2;
	add.s64 	%rd168, %rd1, %rd167;
	ld.global.nc.f32 	%f75, [%rd168];
	sub.f32 	%f269, %f75, %f69;
	max.f32 	%f270, %f269, 0f00000000;
	neg.f32 	%f271, %f269;
	max.f32 	%f272, %f271, 0f00000000;
	mul.f32 	%f273, %f1, %f270;
	fma.rn.f32 	%f76, %f2, %f70, %f273;
	mul.f32 	%f274, %f1, %f272;
	fma.rn.f32 	%f77, %f2, %f71, %f274;
	add.f32 	%f78, %f76, %f77;
	setp.eq.f32 	%p57, %f78, 0f00000000;
	mov.f32 	%f337, 0f00000000;
	@%p57 bra 	$L__BB1_66;
	sub.f32 	%f275, %f76, %f77;
	div.rn.f32 	%f276, %f275, %f78;
	mul.f32 	%f337, %f276, 0f42C80000;
$L__BB1_66:
	shl.b64 	%rd169, %rd37, 2;
	add.s64 	%rd170, %rd16, %rd169;
	st.global.f32 	[%rd170], %f337;
	add.s32 	%r88, %r107, 1;
	cvt.u64.u32 	%rd171, %r88;
	mul.lo.s64 	%rd38, %rd171, %rd30;
	add.s64 	%rd172, %rd38, %rd3;
	shl.b64 	%rd173, %rd172, 2;
	add.s64 	%rd174, %rd1, %rd173;
	ld.global.nc.f32 	%f81, [%rd174];
	sub.f32 	%f278, %f81, %f75;
	max.f32 	%f279, %f278, 0f00000000;
	neg.f32 	%f280, %f278;
	max.f32 	%f281, %f280, 0f00000000;
	mul.f32 	%f282, %f1, %f279;
	fma.rn.f32 	%f82, %f2, %f76, %f282;
	mul.f32 	%f283, %f1, %f281;
	fma.rn.f32 	%f83, %f2, %f77, %f283;
	add.f32 	%f84, %f82, %f83;
	setp.eq.f32 	%p58, %f84, 0f00000000;
	mov.f32 	%f338, 0f00000000;
	@%p58 bra 	$L__BB1_68;
	sub.f32 	%f284, %f82, %f83;
	div.rn.f32 	%f285, %f284, %f84;
	mul.f32 	%f338, %f285, 0f42C80000;
$L__BB1_68:
	shl.b64 	%rd175, %rd38, 2;
	add.s64 	%rd176, %rd16, %rd175;
	st.global.f32 	[%rd176], %f338;
	add.s32 	%r89, %r107, 2;
	cvt.u64.u32 	%rd177, %r89;
	mul.lo.s64 	%rd39, %rd177, %rd30;
	add.s64 	%rd178, %rd39, %rd3;
	shl.b64 	%rd179, %rd178, 2;
	add.s64 	%rd180, %rd1, %rd179;
	ld.global.nc.f32 	%f320, [%rd180];
	sub.f32 	%f287, %f320, %f81;
	max.f32 	%f288, %f287, 0f00000000;
	neg.f32 	%f289, %f287;
	max.f32 	%f290, %f289, 0f00000000;
	mul.f32 	%f291, %f1, %f288;
	fma.rn.f32 	%f327, %f2, %f82, %f291;
	mul.f32 	%f292, %f1, %f290;
	fma.rn.f32 	%f326, %f2, %f83, %f292;
	add.f32 	%f90, %f327, %f326;
	setp.eq.f32 	%p59, %f90, 0f00000000;
	mov.f32 	%f339, 0f00000000;
	@%p59 bra 	$L__BB1_70;
	sub.f32 	%f293, %f327, %f326;
	div.rn.f32 	%f294, %f293, %f90;
	mul.f32 	%f339, %f294, 0f42C80000;
$L__BB1_70:
	shl.b64 	%rd181, %rd39, 2;
	add.s64 	%rd182, %rd16, %rd181;
	st.global.f32 	[%rd182], %f339;
	add.s32 	%r45, %r107, 4;
	add.s32 	%r90, %r107, 3;
	setp.lt.s32 	%p60, %r90, %r57;
	mov.u32 	%r107, %r45;
	@%p60 bra 	$L__BB1_62;
$L__BB1_71:
	ret;

}


// ===== COMPILED SASS (sm_100) =====

	.target	sm_100

	.elftype	@"ET_EXEC"


//--------------------- .note.nv.tkinfo           --------------------------
	.section	.note.nv.tkinfo,"",@"SHT_NOTE"
	.sectionflags	@"SHF_NOTE_NV_TKINFO"
	.tkinfo
        /*0018*/ 	.word	0x00000002
        /*0030*/ 	.string	""
        /*0030*/ 	.string	"ptxas"
        /*0030*/ 	.string	"Cuda compilation tools, release 13.0, V13.0.88"
        /*0030*/ 	.string	"Build cuda_13.0.r13.0/compiler.36424714_0"
        /*0030*/ 	.string	"-arch sm_100 -m 64 "



//--------------------- .note.nv.cuinfo           --------------------------
	.section	.note.nv.cuinfo,"",@"SHT_NOTE"
	.sectionflags	@"SHF_NOTE_NV_CUINFO"
        /*0018*/ 	.short	0x0002
        /*001a*/ 	.short	0x0064
        /*001c*/ 	.short	0x0082
	.zero		2


//--------------------- .nv.info                  --------------------------
	.section	.nv.info,"",@"SHT_CUDA_INFO"
	.align	4


	//----- nvinfo : EIATTR_REGCOUNT
	.align		4
        /*0000*/ 	.byte	0x04, 0x2f
        /*0002*/ 	.short	(.L_1 - .L_0)
	.align		4
.L_0:
        /*0004*/ 	.word	index@(cmo_batch_f32)
        /*0008*/ 	.word	0x00000024


	//----- nvinfo : EIATTR_FRAME_SIZE
	.align		4
.L_1:
        /*000c*/ 	.byte	0x04, 0x11
        /*000e*/ 	.short	(.L_3 - .L_2)
	.align		4
.L_2:
        /*0010*/ 	.word	index@($__internal_3_$__cuda_sm3x_div_rn_noftz_f32_slowpath)
        /*0014*/ 	.word	0x00000000


	//----- nvinfo : EIATTR_FRAME_SIZE
	.align		4
.L_3:
        /*0018*/ 	.byte	0x04, 0x11
        /*001a*/ 	.short	(.L_5 - .L_4)
	.align		4
.L_4:
        /*001c*/ 	.word	index@($__internal_2_$__cuda_sm20_rcp_rn_f32_slowpath)
        /*0020*/ 	.word	0x00000000


	//----- nvinfo : EIATTR_FRAME_SIZE
	.align		4
.L_5:
        /*0024*/ 	.byte	0x04, 0x11
        /*0026*/ 	.short	(.L_7 - .L_6)
	.align		4
.L_6:
        /*0028*/ 	.word	index@(cmo_batch_f32)
        /*002c*/ 	.word	0x00000000


	//----- nvinfo : EIATTR_REGCOUNT
	.align		4
.L_7:
        /*0030*/ 	.byte	0x04, 0x2f
        /*0032*/ 	.short	(.L_9 - .L_8)
	.align		4
.L_8:
        /*0034*/ 	.word	index@(cmo_many_series_one_param_f32)
        /*0038*/ 	.word	0x00000028


	//----- nvinfo : EIATTR_FRAME_SIZE
	.align		4
.L_9:
        /*003c*/ 	.byte	0x04, 0x11
        /*003e*/ 	.short	(.L_11 - .L_10)
	.align		4
.L_10:
        /*0040*/ 	.word	index@($__internal_1_$__cuda_sm3x_div_rn_noftz_f32_slowpath)
        /*0044*/ 	.word	0x00000000


	//----- nvinfo : EIATTR_FRAME_SIZE
	.align		4
.L_11:
        /*0048*/ 	.byte	0x04, 0x11
        /*004a*/ 	.short	(.L_13 - .L_12)
	.align		4
.L_12:
        /*004c*/ 	.word	index@($__internal_0_$__cuda_sm20_rcp_rn_f32_slowpath)
        /*0050*/ 	.word	0x00000000


	//----- nvinfo : EIATTR_FRAME_SIZE
	.align		4
.L_13:
        /*0054*/ 	.byte	0x04, 0x11
        /*0056*/ 	.short	(.L_15 - .L_14)
	.align		4
.L_14:
        /*0058*/ 	.word	index@(cmo_many_series_one_param_f32)
        /*005c*/ 	.word	0x00000000


	//----- nvinfo : EIATTR_MIN_STACK_SIZE
	.align		4
.L_15:
        /*0060*/ 	.byte	0x04, 0x12
        /*0062*/ 	.short	(.L_17 - .L_16)
	.align		4
.L_16:
        /*0064*/ 	.word	index@(cmo_many_series_one_param_f32)
        /*0068*/ 	.word	0x00000000


	//----- nvinfo : EIATTR_MIN_STACK_SIZE
	.align		4
.L_17:
        /*006c*/ 	.byte	0x04, 0x12
        /*006e*/ 	.short	(.L_19 - .L_18)
	.align		4
.L_18:
        /*0070*/ 	.word	index@(cmo_batch_f32)
        /*0074*/ 	.word	0x00000000
.L_19:


//--------------------- .nv.compat                --------------------------
	.section	.nv.compat,"",@"SHT_CUDA_COMPAT_INFO"
	.align	4
        /*0000*/ 	.byte	0x02, 0x09, 0x00, 0x00, 0x02, 0x02, 0x01, 0x00, 0x02, 0x05, 0x05, 0x00, 0x03, 0x07, 0x01, 0x01
        /*0010*/ 	.byte	0x02, 0x03, 0x00, 0x00, 0x02, 0x06, 0x01, 0x00, 0x04, 0x0b, 0x08, 0x00, 0x01, 0x00, 0x00, 0x00
        /*0020*/ 	.byte	0x00, 0x00, 0x00, 0x00


//--------------------- .nv.info.cmo_many_series_one_param_f32 --------------------------
	.section	.nv.info.cmo_many_series_one_param_f32,"",@"SHT_CUDA_INFO"
	.sectionflags	@""
	.align	4


	//----- nvinfo : EIATTR_CUDA_API_VERSION
	.align		4
        /*0000*/ 	.byte	0x04, 0x37
        /*0002*/ 	.short	(.L_21 - .L_20)
.L_20:
        /*0004*/ 	.word	0x00000082


	//----- nvinfo : EIATTR_KPARAM_INFO
	.align		4
.L_21:
        /*0008*/ 	.byte	0x04, 0x17
        /*000a*/ 	.short	(.L_23 - .L_22)
.L_22:
        /*000c*/ 	.word	0x00000000
        /*0010*/ 	.short	0x0005
        /*0012*/ 	.short	0x0020
        /*0014*/ 	.byte	0x00, 0xf5, 0x21, 0x00


	//----- nvinfo : EIATTR_KPARAM_INFO
	.align		4
.L_23:
        /*0018*/ 	.byte	0x04, 0x17
        /*001a*/ 	.short	(.L_25 - .L_24)
.L_24:
        /*001c*/ 	.word	0x00000000
        /*0020*/ 	.short	0x0004
        /*0022*/ 	.short	0x0018
        /*0024*/ 	.byte	0x00, 0xf0, 0x11, 0x00


	//----- nvinfo : EIATTR_KPARAM_INFO
	.align		4
.L_25:
        /*0028*/ 	.byte	0x04, 0x17
        /*002a*/ 	.short	(.L_27 - .L_26)
.L_26:
        /*002c*/ 	.word	0x00000000
        /*0030*/ 	.short	0x0003
        /*0032*/ 	.short	0x0014
        /*0034*/ 	.byte	0x00, 0xf0, 0x11, 0x00


	//----- nvinfo : EIATTR_KPARAM_INFO
	.align		4
.L_27:
        /*0038*/ 	.byte	0x04, 0x17
        /*003a*/ 	.short	(.L_29 - .L_28)
.L_28:
        /*003c*/ 	.word	0x00000000
        /*0040*/ 	.short	0x0002
        /*0042*/ 	.short	0x0010
        /*0044*/ 	.byte	0x00, 0xf0, 0x11, 0x00


	//----- nvinfo : EIATTR_KPARAM_INFO
	.align		4
.L_29:
        /*0048*/ 	.byte	0x04, 0x17
        /*004a*/ 	.short	(.L_31 - .L_30)
.L_30:
        /*004c*/ 	.word	0x00000000
        /*0050*/ 	.short	0x0001
        /*0052*/ 	.short	0x0008
        /*0054*/ 	.byte	0x00, 0xf5, 0x21, 0x00


	//----- nvinfo : EIATTR_KPARAM_INFO
	.align		4
.L_31:
        /*0058*/ 	.byte	0x04, 0x17
        /*005a*/ 	.short	(.L_33 - .L_32)
.L_32:
        /*005c*/ 	.word	0x00000000
        /*0060*/ 	.short	0x0000
        /*0062*/ 	.short	0x0000
        /*0064*/ 	.byte	0x00, 0xf5, 0x21, 0x00


	//----- nvinfo : EIATTR_SPARSE_MMA_MASK
	.align		4
.L_33:
        /*0068*/ 	.byte	0x03, 0x50
        /*006a*/ 	.short	0x0000


	//----- nvinfo : EIATTR_MAXREG_COUNT
	.align		4
        /*006c*/ 	.byte	0x03, 0x1b
        /*006e*/ 	.short	0x00ff


	//----- nvinfo : EIATTR_MERCURY_ISA_VERSION
	.align		4
        /*0070*/ 	.byte	0x03, 0x5f
        /*0072*/ 	.short	0x0101


	//----- nvinfo : EIATTR_VRC_CTA_INIT_COUNT
	.align		4
        /*0074*/ 	.byte	0x02, 0x4a
	.zero		1
	.zero		1


	//----- nvinfo : EIATTR_EXIT_INSTR_OFFSETS
	.align		4
        /*0078*/ 	.byte	0x04, 0x1c
        /*007a*/ 	.short	(.L_35 - .L_34)


	//   ....[0]....
.L_34:
        /*007c*/ 	.word	0x00000080


	//   ....[1]....
        /*0080*/ 	.word	0x000001a0


	//   ....[2]....
        /*0084*/ 	.word	0x000004c0


	//   ....[3]....
        /*0088*/ 	.word	0x00000630


	//   ....[4]....
        /*008c*/ 	.word	0x00000710


	//   ....[5]....
        /*0090*/ 	.word	0x00000780


	//   ....[6]....
        /*0094*/ 	.word	0x00000820


	//   ....[7]....
        /*0098*/ 	.word	0x00000b40


	//   ....[8]....
        /*009c*/ 	.word	0x00000cb0


	//   ....[9]....
        /*00a0*/ 	.word	0x00000d90


	//   ....[10]....
        /*00a4*/ 	.word	0x00000e10


	//   ....[11]....
        /*00a8*/ 	.word	0x00002540


	//   ....[12]....
        /*00ac*/ 	.word	0x00002960


	//   ....[13]....
        /*00b0*/ 	.word	0x00003400


	//----- nvinfo : EIATTR_CRS_STACK_SIZE
	.align		4
.L_35:
        /*00b4*/ 	.byte	0x04, 0x1e
        /*00b6*/ 	.short	(.L_37 - .L_36)
.L_36:
        /*00b8*/ 	.word	0x00000000


	//----- nvinfo : EIATTR_CBANK_PARAM_SIZE
	.align		4
.L_37:
        /*00bc*/ 	.byte	0x03, 0x19
        /*00be*/ 	.short	0x0028


	//----- nvinfo : EIATTR_PARAM_CBANK
	.align		4
        /*00c0*/ 	.byte	0x04, 0x0a
        /*00c2*/ 	.short	(.L_39 - .L_38)
	.align		4
.L_38:
        /*00c4*/ 	.word	index@(.nv.constant0.cmo_many_series_one_param_f32)
        /*00c8*/ 	.short	0x0380
        /*00ca*/ 	.short	0x0028


	//----- nvinfo : EIATTR_SW_WAR
	.align		4
.L_39:
        /*00cc*/ 	.byte	0x04, 0x36
        /*00ce*/ 	.short	(.L_41 - .L_40)
.L_40:
        /*00d0*/ 	.word	0x00000008
.L_41:


//--------------------- .nv.info.cmo_batch_f32    --------------------------
	.section	.nv.info.cmo_batch_f32,"",@"SHT_CUDA_INFO"
	.sectionflags	@""
	.align	4


	//----- nvinfo : EIATTR_CUDA_API_VERSION
	.align		4
        /*0000*/ 	.byte	0x04, 0x37
        /*0002*/ 	.short	(.L_43 - .L_42)
.L_42:
        /*0004*/ 	.word	0x00000082


	//----- nvinfo : EIATTR_KPARAM_INFO
	.align		4
.L_43:
        /*0008*/ 	.byte	0x04, 0x17
        /*000a*/ 	.short	(.L_45 - .L_44)
.L_44:
        /*000c*/ 	.word	0x00000000
        /*0010*/ 	.short	0x0005
        /*0012*/ 	.short	0x0020
        /*0014*/ 	.byte	0x00, 0xf5, 0x21, 0x00


	//----- nvinfo : EIATTR_KPARAM_INFO
	.align		4
.L_45:
        /*0018*/ 	.byte	0x04, 0x17
        /*001a*/ 	.short	(.L_47 - .L_46)
.L_46:
        /*001c*/ 	.word	0x00000000
        /*0020*/ 	.short	0x0004
        /*0022*/ 	.short	0x0018
        /*0024*/ 	.byte	0x00, 0xf0, 0x11, 0x00


	//----- nvinfo : EIATTR_KPARAM_INFO
	.align		4
.L_47:
        /*0028*/ 	.byte	0x04, 0x17
        /*002a*/ 	.short	(.L_49 - .L_48)
.L_48:
        /*002c*/ 	.word	0x00000000
        /*0030*/ 	.short	0x0003
        /*0032*/ 	.short	0x0014
        /*0034*/ 	.byte	0x00, 0xf0, 0x11, 0x00


	//----- nvinfo : EIATTR_KPARAM_INFO
	.align		4
.L_49:
        /*0038*/ 	.byte	0x04, 0x17
        /*003a*/ 	.short	(.L_51 - .L_50)
.L_50:
        /*003c*/ 	.word	0x00000000
        /*0040*/ 	.short	0x0002
        /*0042*/ 	.short	0x0010
        /*0044*/ 	.byte	0x00, 0xf0, 0x11, 0x00


	//----- nvinfo : EIATTR_KPARAM_INFO
	.align		4
.L_51:
        /*0048*/ 	.byte	0x04, 0x17
        /*004a*/ 	.short	(.L_53 - .L_52)
.L_52:
        /*004c*/ 	.word	0x00000000
        /*0050*/ 	.short	0x0001
        /*0052*/ 	.short	0x0008
        /*0054*/ 	.byte	0x00, 0xf5, 0x21, 0x00


	//----- nvinfo : EIATTR_KPARAM_INFO
	.align		4
.L_53:
        /*0058*/ 	.byte	0x04, 0x17
        /*005a*/ 	.short	(.L_55 - .L_54)
.L_54:
        /*005c*/ 	.word	0x00000000
        /*0060*/ 	.short	0x0000
        /*0062*/ 	.short	0x0000
        /*0064*/ 	.byte	0x00, 0xf5, 0x21, 0x00


	//----- nvinfo : EIATTR_SPARSE_MMA_MASK
	.align		4
.L_55:
        /*0068*/ 	.byte	0x03, 0x50
        /*006a*/ 	.short	0x0000


	//----- nvinfo : EIATTR_MAXREG_COUNT
	.align		4
        /*006c*/ 	.byte	0x03, 0x1b
        /*006e*/ 	.short	0x00ff


	//----- nvinfo : EIATTR_NUM_BARRIERS
	.align		4
        /*0070*/ 	.byte	0x02, 0x4c
        /*0072*/ 	.byte	0x01
	.zero		1


	//----- nvinfo : EIATTR_MERCURY_ISA_VERSION
	.align		4
        /*0074*/ 	.byte	0x03, 0x5f
        /*0076*/ 	.short	0x0101


	//----- nvinfo : EIATTR_VRC_CTA_INIT_COUNT
	.align		4
        /*0078*/ 	.byte	0x02, 0x4a
	.zero		1
	.zero		1


	//----- nvinfo : EIATTR_EXIT_INSTR_OFFSETS
	.align		4
        /*007c*/ 	.byte	0x04, 0x1c
        /*007e*/ 	.short	(.L_57 - .L_56)


	//   ....[0]....
.L_56:
        /*0080*/ 	.word	0x00000070


	//   ....[1]....
        /*0084*/ 	.word	0x000001c0


	//   ....[2]....
        /*0088*/ 	.word	0x000003e0


	//   ....[3]....
        /*008c*/ 	.word	0x000004e0


	//   ....[4]....
        /*0090*/ 	.word	0x000005a0


	//   ....[5]....
        /*0094*/ 	.word	0x00000670


	//   ....[6]....
        /*0098*/ 	.word	0x000006d0


	//   ....[7]....
        /*009c*/ 	.word	0x000008a0


	//   ....[8]....
        /*00a0*/ 	.word	0x000009a0


	//   ....[9]....
        /*00a4*/ 	.word	0x00000a60


	//   ....[10]....
        /*00a8*/ 	.word	0x00000af0


	//   ....[11]....
        /*00ac*/ 	.word	0x00001cd0


	//   ....[12]....
        /*00b0*/ 	.word	0x00003780


	//----- nvinfo : EIATTR_CRS_STACK_SIZE
	.align		4
.L_57:
        /*00b4*/ 	.byte	0x04, 0x1e
        /*00b6*/ 	.short	(.L_59 - .L_58)
.L_58:
        /*00b8*/ 	.word	0x00000000


	//----- nvinfo : EIATTR_CBANK_PARAM_SIZE
	.align		4
.L_59:
        /*00bc*/ 	.byte	0x03, 0x19
        /*00be*/ 	.short	0x0028


	//----- nvinfo : EIATTR_PARAM_CBANK
	.align		4
        /*00c0*/ 	.byte	0x04, 0x0a
        /*00c2*/ 	.short	(.L_61 - .L_60)
	.align		4
.L_60:
        /*00c4*/ 	.word	index@(.nv.constant0.cmo_batch_f32)
        /*00c8*/ 	.short	0x0380
        /*00ca*/ 	.short	0x0028


	//----- nvinfo : EIATTR_SW_WAR
	.align		4
.L_61:
        /*00cc*/ 	.byte	0x04, 0x36
        /*00ce*/ 	.short	(.L_63 - .L_62)
.L_62:
        /*00d0*/ 	.word	0x00000008
.L_63:


//--------------------- .nv.callgraph             --------------------------
	.section	.nv.callgraph,"",@"SHT_CUDA_CALLGRAPH"
	.align	4
	.sectionentsize	8
	.align		4
        /*0000*/ 	.word	0x00000000
	.align		4
        /*0004*/ 	.word	0xffffffff
	.align		4
        /*0008*/ 	.word	0x00000000
	.align		4
        /*000c*/ 	.word	0xfffffffe
	.align		4
        /*0010*/ 	.word	0x00000000
	.align		4
        /*0014*/ 	.word	0xfffffffd
	.align		4
        /*0018*/ 	.word	0x00000000
	.align		4
        /*001c*/ 	.word	0xfffffffc


//--------------------- .text.cmo_many_series_one_param_f32 --------------------------
	.section	.text.cmo_many_series_one_param_f32,"ax",@progbits
	.align	128
        .global         cmo_many_series_one_param_f32
        .type           cmo_many_series_one_param_f32,@function
        .size           cmo_many_series_one_param_f32,(.L_x_183 - cmo_many_series_one_param_f32)
        .other          cmo_many_series_one_param_f32,@"STO_CUDA_ENTRY STV_DEFAULT"
cmo_many_series_one_param_f32:
.text.cmo_many_series_one_param_f32:
[----:B------:R-:W-:Y:S01]  /*0000*/  LDC R1, c[0x0][0x37c] ;  /* 0x0000df00ff017b82 */ /* 0x000fe20000000800 */
[----:B------:R-:W0:Y:S07]  /*0010*/  S2R R19, SR_TID.X ;  /* 0x0000000000137919 */ /* 0x000e2e0000002100 */
[----:B------:R-:W0:Y:S01]  /*0020*/  S2UR UR4, SR_CTAID.X ;  /* 0x00000000000479c3 */ /* 0x000e220000002500 */
[----:B------:R-:W1:Y:S07]  /*0030*/  LDCU UR5, c[0x0][0x390] ;  /* 0x00007200ff0577ac */ /* 0x000e6e0008000800 */
[----:B------:R-:W0:Y:S01]  /*0040*/  LDC R18, c[0x0][0x360] ;  /* 0x0000d800ff127b82 */ /* 0x000e220000000800 */
[----:B-1----:R-:W-:Y:S01]  /*0050*/  MOV R3, UR5 ;  /* 0x0000000500037c02 */ /* 0x002fe20008000f00 */
[----:B0-----:R-:W-:-:S05]  /*0060*/  IMAD R18, R18, UR4, R19 ;  /* 0x0000000412127c24 */ /* 0x001fca000f8e0213 */
[----:B------:R-:W-:-:S13]  /*0070*/  ISETP.GE.AND P0, PT, R18, R3, PT ;  /* 0x000000031200720c */ /* 0x000fda0003f06270 */
[----:B------:R-:W-:Y:S05]  /*0080*/  @P0 EXIT ;  /* 0x000000000000094d */ /* 0x000fea0003800000 */
[----:B------:R-:W0:Y:S01]  /*0090*/  LDC.64 R24, c[0x0][0x388] ;  /* 0x0000e200ff187b82 */ /* 0x000e220000000a00 */
[----:B------:R-:W1:Y:S07]  /*00a0*/  LDCU.64 UR6, c[0x0][0x358] ;  /* 0x00006b00ff0677ac */ /* 0x000e6e0008000a00 */
[----:B------:R-:W2:Y:S08]  /*00b0*/  LDC R5, c[0x0][0x398] ;  /* 0x0000e600ff057b82 */ /* 0x000eb00000000800 */
[----:B------:R-:W2:Y:S01]  /*00c0*/  LDC R7, c[0x0][0x394] ;  /* 0x0000e500ff077b82 */ /* 0x000ea20000000800 */
[----:B0-----:R-:W-:-:S06]  /*00d0*/  IMAD.WIDE R24, R18, 0x4, R24 ;  /* 0x0000000412187825 */ /* 0x001fcc00078e0218 */
[----:B-1----:R-:W3:Y:S01]  /*00e0*/  LDG.E.CONSTANT R24, desc[UR6][R24.64] ;  /* 0x0000000618187981 */ /* 0x002ee2000c1e9900 */
[----:B------:R-:W-:Y:S02]  /*00f0*/  SHF.R.S32.HI R19, RZ, 0x1f, R18 ;  /* 0x0000001fff137819 */ /* 0x000fe40000011412 */
[----:B--2---:R-:W-:-:S04]  /*0100*/  ISETP.GT.AND P0, PT, R5, R7, PT ;  /* 0x000000070500720c */ /* 0x004fc80003f04270 */
[----:B------:R-:W-:Y:S02]  /*0110*/  ISETP.LT.OR P0, PT, R5, 0x1, P0 ;  /* 0x000000010500780c */ /* 0x000fe40000701670 */
[----:B---3--:R-:W-:-:S04]  /*0120*/  ISETP.GE.AND P1, PT, R24, R7, PT ;  /* 0x000000071800720c */ /* 0x008fc80003f26270 */
[----:B------:R-:W-:-:S04]  /*0130*/  ISETP.LT.OR P1, PT, R24, RZ, P1 ;  /* 0x000000ff1800720c */ /* 0x000fc80000f21670 */
[----:B------:R-:W-:-:S13]  /*0140*/  PLOP3.LUT P0, PT, P0, P1, PT, 0xf8, 0x8f ;  /* 0x00000000008f781c */ /* 0x000fda0000703f70 */
[----:B------:R-:W-:Y:S05]  /*0150*/  @!P0 BRA `(.L_x_0) ;  /* 0x0000000400948947 */ /* 0x000fea0003800000 */
[----:B------:R-:W0:Y:S01]  /*0160*/  LDCU.64 UR4, c[0x0][0x3a0] ;  /* 0x00007400ff0477ac */ /* 0x000e220008000a00 */
[----:B------:R-:W-:Y:S02]  /*0170*/  ISETP.GE.AND P0, PT, R7, 0x1, PT ;  /* 0x000000010700780c */ /* 0x000fe40003f06270 */
[----:B0-----:R-:W-:-:S04]  /*0180*/  LEA R4, P1, R18, UR4, 0x2 ;  /* 0x0000000412047c11 */ /* 0x001fc8000f8210ff */
[----:B------:R-:W-:-:S07]  /*0190*/  LEA.HI.X R5, R18, UR5, R19, 0x2, P1 ;  /* 0x0000000512057c11 */ /* 0x000fce00088f1413 */
[----:B------:R-:W-:Y:S05]  /*01a0*/  @!P0 EXIT ;  /* 0x000000000000894d */ /* 0x000fea0003800000 */
[C---:B------:R-:W-:Y:S02]  /*01b0*/  ISETP.GE.U32.AND P0, PT, R7.reuse, 0x10, PT ;  /* 0x000000100700780c */ /* 0x040fe40003f06070 */
[----:B------:R-:W-:-:S11]  /*01c0*/  LOP3.LUT R2, R7, 0xf, RZ, 0xc0, !PT ;  /* 0x0000000f07027812 */ /* 0x000fd600078ec0ff */
[----:B------:R-:W-:Y:S05]  /*01d0*/  @!P0 BRA `(.L_x_1) ;  /* 0x0000000000b48947 */ /* 0x000fea0003800000 */
[----:B------:R-:W-:Y:S01]  /*01e0*/  LOP3.LUT R0, R7, 0x7ffffff0, RZ, 0xc0, !PT ;  /* 0x7ffffff007007812 */ /* 0x000fe200078ec0ff */
[----:B------:R-:W0:Y:S01]  /*01f0*/  LDCU UR4, c[0x0][0x390] ;  /* 0x00007200ff0477ac */ /* 0x000e220008000800 */
[----:B------:R-:W-:Y:S02]  /*0200*/  MOV R6, R4 ;  /* 0x0000000400067202 */ /* 0x000fe40000000f00 */
[----:B------:R-:W-:Y:S01]  /*0210*/  MOV R7, R5 ;  /* 0x0000000500077202 */ /* 0x000fe20000000f00 */
[----:B------:R-:W-:Y:S01]  /*0220*/  IMAD.MOV R0, RZ, RZ, -R0 ;  /* 0x000000ffff007224 */ /* 0x000fe200078e0a00 */
[----:B------:R-:W-:-:S07]  /*0230*/  MOV R23, 0x7fffffff ;  /* 0x7fffffff00177802 */ /* 0x000fce0000000f00 */
.L_x_2:
[----:B0-----:R-:W-:Y:S02]  /*0240*/  MOV R3, UR4 ;  /* 0x0000000400037c02 */ /* 0x001fe40008000f00 */
[----:B------:R-:W-:Y:S02]  /*0250*/  MOV R4, R6 ;  /* 0x0000000600047202 */ /* 0x000fe40000000f00 */
[----:B------:R-:W-:Y:S02]  /*0260*/  MOV R5, R7 ;  /* 0x0000000700057202 */ /* 0x000fe40000000f00 */
[----:B------:R-:W-:Y:S01]  /*0270*/  IADD3 R0, PT, PT, R0, 0x10, RZ ;  /* 0x0000001000007810 */ /* 0x000fe20007ffe0ff */
[----:B--2---:R-:W-:Y:S02]  /*0280*/  IMAD.WIDE R24, R3, 0x4, R4 ;  /* 0x0000000403187825 */ /* 0x004fe400078e0204 */
[----:B------:R-:W-:Y:S01]  /*0290*/  STG.E desc[UR6][R4.64], R23 ;  /* 0x0000001704007986 */ /* 0x000fe2000c101906 */
[----:B------:R-:W-:-:S03]  /*02a0*/  ISETP.NE.AND P0, PT, R0, RZ, PT ;  /* 0x000000ff0000720c */ /* 0x000fc60003f05270 */
[----:B------:R0:W-:Y:S01]  /*02b0*/  STG.E desc[UR6][R24.64], R23 ;  /* 0x0000001718007986 */ /* 0x0001e2000c101906 */
[----:B------:R-:W-:-:S05]  /*02c0*/  IMAD.WIDE R26, R3, 0x4, R24 ;  /* 0x00000004031a7825 */ /* 0x000fca00078e0218 */
[----:B------:R-:W-:Y:S01]  /*02d0*/  STG.E desc[UR6][R26.64], R23 ;  /* 0x000000171a007986 */ /* 0x000fe2000c101906 */
[----:B------:R-:W-:-:S05]  /*02e0*/  IMAD.WIDE R28, R3, 0x4, R26 ;  /* 0x00000004031c7825 */ /* 0x000fca00078e021a */
[----:B------:R-:W-:Y:S01]  /*02f0*/  STG.E desc[UR6][R28.64], R23 ;  /* 0x000000171c007986 */ /* 0x000fe2000c101906 */
[----:B------:R-:W-:-:S05]  /*0300*/  IMAD.WIDE R30, R3, 0x4, R28 ;  /* 0x00000004031e7825 */ /* 0x000fca00078e021c */
[----:B------:R-:W-:Y:S01]  /*0310*/  STG.E desc[UR6][R30.64], R23 ;  /* 0x000000171e007986 */ /* 0x000fe2000c101906 */
[----:B------:R-:W-:-:S05]  /*0320*/  IMAD.WIDE R32, R3, 0x4, R30 ;  /* 0x0000000403207825 */ /* 0x000fca00078e021e */
[----:B------:R-:W-:Y:S01]  /*0330*/  STG.E desc[UR6][R32.64], R23 ;  /* 0x0000001720007986 */ /* 0x000fe2000c101906 */
[----:B------:R-:W-:-:S05]  /*0340*/  IMAD.WIDE R6, R3, 0x4, R32 ;  /* 0x0000000403067825 */ /* 0x000fca00078e0220 */
[----:B------:R1:W-:Y:S01]  /*0350*/  STG.E desc[UR6][R6.64], R23 ;  /* 0x0000001706007986 */ /* 0x0003e2000c101906 */
        /* <DEDUP_REMOVED lines=16> */
[----:B0-----:R-:W-:-:S05]  /*0460*/  IMAD.WIDE R24, R3, 0x4, R34 ;  /* 0x0000000403187825 */ /* 0x001fca00078e0222 */
[----:B------:R2:W-:Y:S01]  /*0470*/  STG.E desc[UR6][R24.64], R23 ;  /* 0x0000001718007986 */ /* 0x0005e2000c101906 */
[----:B-1----:R-:W-:Y:S01]  /*0480*/  IMAD.WIDE R6, R3, 0x4, R24 ;  /* 0x0000000403067825 */ /* 0x002fe200078e0218 */
[----:B------:R-:W-:Y:S06]  /*0490*/  @P0 BRA `(.L_x_2) ;  /* 0xfffffffc00680947 */ /* 0x000fec000383ffff */
[----:B------:R-:W-:-:S07]  /*04a0*/  IMAD.WIDE R4, R3, 0x40, R4 ;  /* 0x0000004003047825 */ /* 0x000fce00078e0204 */
.L_x_1:
[----:B------:R-:W-:-:S13]  /*04b0*/  ISETP.NE.AND P0, PT, R2, RZ, PT ;  /* 0x000000ff0200720c */ /* 0x000fda0003f05270 */
[----:B------:R-:W-:Y:S05]  /*04c0*/  @!P0 EXIT ;  /* 0x000000000000894d */ /* 0x000fea0003800000 */
[----:B------:R-:W0:Y:S01]  /*04d0*/  LDCU UR4, c[0x0][0x394] ;  /* 0x00007280ff0477ac */ /* 0x000e220008000800 */
[----:B------:R-:W-:Y:S01]  /*04e0*/  ISETP.GE.U32.AND P0, PT, R2, 0x8, PT ;  /* 0x000000080200780c */ /* 0x000fe20003f06070 */
[----:B0-----:R-:W-:-:S06]  /*04f0*/  ULOP3.LUT UR5, UR4, 0x7, URZ, 0xc0, !UPT ;  /* 0x0000000704057892 */ /* 0x001fcc000f8ec0ff */
[----:B------:R-:W-:-:S06]  /*0500*/  ISETP.NE.AND P1, PT, RZ, UR5, PT ;  /* 0x00000005ff007c0c */ /* 0x000fcc000bf25270 */
[----:B------:R-:W-:Y:S07]  /*0510*/  @!P0 BRA `(.L_x_3) ;  /* 0x0000000000448947 */ /* 0x000fee0003800000 */
[----:B------:R-:W-:-:S04]  /*0520*/  IMAD.WIDE R6, R3, 0x4, R4 ;  /* 0x0000000403067825 */ /* 0x000fc800078e0204 */
[----:B--2---:R-:W-:Y:S02]  /*0530*/  IMAD.MOV.U32 R21, RZ, RZ, 0x7fffffff ;  /* 0x7fffffffff157424 */ /* 0x004fe400078e00ff */
[----:B------:R-:W-:-:S03]  /*0540*/  IMAD.WIDE R8, R3, 0x4, R6 ;  /* 0x0000000403087825 */ /* 0x000fc600078e0206 */
[----:B------:R0:W-:Y:S01]  /*0550*/  STG.E desc[UR6][R4.64], R21 ;  /* 0x0000001504007986 */ /* 0x0001e2000c101906 */
[----:B------:R-:W-:-:S03]  /*0560*/  IMAD.WIDE R10, R3, 0x4, R8 ;  /* 0x00000004030a7825 */ /* 0x000fc600078e0208 */
[----:B------:R1:W-:Y:S04]  /*0570*/  STG.E desc[UR6][R6.64], R21 ;  /* 0x0000001506007986 */ /* 0x0003e8000c101906 */
[----:B------:R1:W-:Y:S01]  /*0580*/  STG.E desc[UR6][R8.64], R21 ;  /* 0x0000001508007986 */ /* 0x0003e2000c101906 */
[----:B------:R-:W-:-:S03]  /*0590*/  IMAD.WIDE R12, R3, 0x4, R10 ;  /* 0x00000004030c7825 */ /* 0x000fc600078e020a */
[----:B------:R1:W-:Y:S01]  /*05a0*/  STG.E desc[UR6][R10.64], R21 ;  /* 0x000000150a007986 */ /* 0x0003e2000c101906 */
[----:B------:R-:W-:-:S03]  /*05b0*/  IMAD.WIDE R14, R3, 0x4, R12 ;  /* 0x00000004030e7825 */ /* 0x000fc600078e020c */
[----:B------:R1:W-:Y:S04]  /*05c0*/  STG.E desc[UR6][R12.64], R21 ;  /* 0x000000150c007986 */ /* 0x0003e8000c101906 */
[----:B------:R1:W-:Y:S01]  /*05d0*/  STG.E desc[UR6][R14.64], R21 ;  /* 0x000000150e007986 */ /* 0x0003e2000c101906 */
[----:B------:R-:W-:-:S05]  /*05e0*/  IMAD.WIDE R16, R3, 0x4, R14 ;  /* 0x0000000403107825 */ /* 0x000fca00078e020e */
[----:B------:R1:W-:Y:S01]  /*05f0*/  STG.E desc[UR6][R16.64], R21 ;  /* 0x0000001510007986 */ /* 0x0003e2000c101906 */
[----:B------:R-:W-:-:S05]  /*0600*/  IMAD.WIDE R18, R3, 0x4, R16 ;  /* 0x0000000403127825 */ /* 0x000fca00078e0210 */
[----:B------:R1:W-:Y:S01]  /*0610*/  STG.E desc[UR6][R18.64], R21 ;  /* 0x0000001512007986 */ /* 0x0003e2000c101906 */
[----:B0-----:R-:W-:-:S07]  /*0620*/  IMAD.WIDE R4, R3, 0x4, R18 ;  /* 0x0000000403047825 */ /* 0x001fce00078e0212 */
.L_x_3:
[----:B------:R-:W-:Y:S05]  /*0630*/  @!P1 EXIT ;  /* 0x000000000000994d */ /* 0x000fea0003800000 */
[----:B------:R-:W-:Y:S02]  /*0640*/  UISETP.GE.U32.AND UP0, UPT, UR5, 0x4, UPT ;  /* 0x000000040500788c */ /* 0x000fe4000bf06070 */
[----:B------:R-:W-:-:S06]  /*0650*/  ULOP3.LUT UR4, UR4, 0x3, URZ, 0xc0, !UPT ;  /* 0x0000000304047892 */ /* 0x000fcc000f8ec0ff */
[----:B------:R-:W-:Y:S01]  /*0660*/  ISETP.NE.AND P0, PT, RZ, UR4, PT ;  /* 0x00000004ff007c0c */ /* 0x000fe2000bf05270 */
[----:B------:R-:W-:-:S12]  /*0670*/  BRA.U !UP0, `(.L_x_4) ;  /* 0x0000000108247547 */ /* 0x000fd8000b800000 */
[----:B-1----:R-:W-:Y:S01]  /*0680*/  IMAD.WIDE R6, R3, 0x4, R4 ;  /* 0x0000000403067825 */ /* 0x002fe200078e0204 */
[----:B--2---:R-:W-:-:S03]  /*0690*/  MOV R13, 0x7fffffff ;  /* 0x7fffffff000d7802 */ /* 0x004fc60000000f00 */
[C---:B------:R-:W-:Y:S02]  /*06a0*/  IMAD.WIDE R8, R3.reuse, 0x4, R6 ;  /* 0x0000000403087825 */ /* 0x040fe400078e0206 */
[----:B------:R0:W-:Y:S04]  /*06b0*/  STG.E desc[UR6][R4.64], R13 ;  /* 0x0000000d04007986 */ /* 0x0001e8000c101906 */
[----:B------:R3:W-:Y:S01]  /*06c0*/  STG.E desc[UR6][R6.64], R13 ;  /* 0x0000000d06007986 */ /* 0x0007e2000c101906 */
[----:B------:R-:W-:-:S03]  /*06d0*/  IMAD.WIDE R10, R3, 0x4, R8 ;  /* 0x00000004030a7825 */ /* 0x000fc600078e0208 */
[----:B------:R3:W-:Y:S04]  /*06e0*/  STG.E desc[UR6][R8.64], R13 ;  /* 0x0000000d08007986 */ /* 0x0007e8000c101906 */
[----:B------:R3:W-:Y:S01]  /*06f0*/  STG.E desc[UR6][R10.64], R13 ;  /* 0x0000000d0a007986 */ /* 0x0007e2000c101906 */
[----:B0-----:R-:W-:-:S07]  /*0700*/  IMAD.WIDE R4, R3, 0x4, R10 ;  /* 0x0000000403047825 */ /* 0x001fce00078e020a */
.L_x_4:
[----:B------:R-:W-:Y:S05]  /*0710*/  @!P0 EXIT ;  /* 0x000000000000894d */ /* 0x000fea0003800000 */
[----:B-1-3--:R-:W0:Y:S01]  /*0720*/  LDC R7, c[0x0][0x390] ;  /* 0x0000e400ff077b82 */ /* 0x00ae220000000800 */
[----:B------:R-:W-:Y:S01]  /*0730*/  MOV R3, 0x7fffffff ;  /* 0x7fffffff00037802 */ /* 0x000fe20000000f00 */
[----:B------:R-:W-:-:S12]  /*0740*/  UIADD3 UR4, UPT, UPT, -UR4, URZ, URZ ;  /* 0x000000ff04047290 */ /* 0x000fd8000fffe1ff */
.L_x_5:
[----:B------:R-:W-:Y:S01]  /*0750*/  UIADD3 UR4, UPT, UPT, UR4, 0x1, URZ ;  /* 0x0000000104047890 */ /* 0x000fe2000fffe0ff */
[----:B------:R1:W-:Y:S05]  /*0760*/  STG.E desc[UR6][R4.64], R3 ;  /* 0x0000000304007986 */ /* 0x0003ea000c101906 */
[----:B------:R-:W-:-:S13]  /*0770*/  ISETP.NE.AND P0, PT, RZ, UR4, PT ;  /* 0x00000004ff007c0c */ /* 0x000fda000bf05270 */
[----:B-1----:R-:W-:Y:S05]  /*0780*/  @!P0 EXIT ;  /* 0x000000000000894d */ /* 0x002fea0003800000 */
[----:B0-----:R-:W-:Y:S01]  /*0790*/  IMAD.WIDE R4, R7, 0x4, R4 ;  /* 0x0000000407047825 */ /* 0x001fe200078e0204 */
[----:B------:R-:W-:Y:S06]  /*07a0*/  BRA `(.L_x_5) ;  /* 0xfffffffc00e87947 */ /* 0x000fec000383ffff */
.L_x_0:
[----:B------:R-:W-:-:S04]  /*07b0*/  IADD3 R0, PT, PT, -R24, R7, RZ ;  /* 0x0000000718007210 */ /* 0x000fc80007ffe1ff */
[----:B------:R-:W-:-:S13]  /*07c0*/  ISETP.GT.AND P0, PT, R0, R5, PT ;  /* 0x000000050000720c */ /* 0x000fda0003f04270 */
[----:B------:R-:W-:Y:S05]  /*07d0*/  @P0 BRA `(.L_x_6) ;  /* 0x0000000400900947 */ /* 0x000fea0003800000 */
        /* <DEDUP_REMOVED lines=9> */
[----:B------:R-:W-:Y:S01]  /*0870*/  IMAD.MOV.U32 R7, RZ, RZ, R5 ;  /* 0x000000ffff077224 */ /* 0x000fe200078e0005 */
[----:B------:R-:W-:Y:S01]  /*0880*/  MOV R6, R4 ;  /* 0x0000000400067202 */ /* 0x000fe20000000f00 */
[----:B------:R-:W0:Y:S01]  /*0890*/  LDCU UR4, c[0x0][0x390] ;  /* 0x00007200ff0477ac */ /* 0x000e220008000800 */
[----:B------:R-:W-:Y:S02]  /*08a0*/  MOV R23, 0x7fffffff ;  /* 0x7fffffff00177802 */ /* 0x000fe40000000f00 */
[----:B------:R-:W-:-:S07]  /*08b0*/  IADD3 R0, PT, PT, -R0, RZ, RZ ;  /* 0x000000ff00007210 */ /* 0x000fce0007ffe1ff */
.L_x_8:
[----:B0-----:R-:W-:Y:S01]  /*08c0*/  MOV R3, UR4 ;  /* 0x0000000400037c02 */ /* 0x001fe20008000f00 */
[----:B------:R-:W-:Y:S01]  /*08d0*/  IMAD.MOV.U32 R5, RZ, RZ, R7 ;  /* 0x000000ffff057224 */ /* 0x000fe200078e0007 */
[----:B------:R-:W-:Y:S02]  /*08e0*/  MOV R4, R6 ;  /* 0x0000000600047202 */ /* 0x000fe40000000f00 */
[----:B------:R-:W-:-:S03]  /*08f0*/  IADD3 R0, PT, PT, R0, 0x10, RZ ;  /* 0x0000001000007810 */ /* 0x000fc60007ffe0ff */
[----:B--2---:R-:W-:Y:S01]  /*0900*/  IMAD.WIDE R24, R3, 0x4, R4 ;  /* 0x0000000403187825 */ /* 0x004fe200078e0204 */
        /* <DEDUP_REMOVED lines=34> */
.L_x_7:
[----:B------:R-:W-:-:S13]  /*0b30*/  ISETP.NE.AND P0, PT, R2, RZ, PT ;  /* 0x000000ff0200720c */ /* 0x000fda0003f05270 */
[----:B------:R-:W-:Y:S05]  /*0b40*/  @!P0 EXIT ;  /* 0x000000000000894d */ /* 0x000fea0003800000 */
[----:B------:R-:W0:Y:S01]  /*0b50*/  LDCU UR4, c[0x0][0x394] ;  /* 0x00007280ff0477ac */ /* 0x000e220008000800 */
[----:B------:R-:W-:Y:S01]  /*0b60*/  ISETP.GE.U32.AND P0, PT, R2, 0x8, PT ;  /* 0x000000080200780c */ /* 0x000fe20003f06070 */
[----:B0-----:R-:W-:-:S06]  /*0b70*/  ULOP3.LUT UR5, UR4, 0x7, URZ, 0xc0, !UPT ;  /* 0x0000000704057892 */ /* 0x001fcc000f8ec0ff */
[----:B------:R-:W-:-:S06]  /*0b80*/  ISETP.NE.AND P1, PT, RZ, UR5, PT ;  /* 0x00000005ff007c0c */ /* 0x000fcc000bf25270 */
[----:B------:R-:W-:Y:S07]  /*0b90*/  @!P0 BRA `(.L_x_9) ;  /* 0x0000000000448947 */ /* 0x000fee0003800000 */
[----:B------:R-:W-:Y:S01]  /*0ba0*/  IMAD.WIDE R6, R3, 0x4, R4 ;  /* 0x0000000403067825 */ /* 0x000fe200078e0204 */
[----:B--2---:R-:W-:-:S03]  /*0bb0*/  MOV R21, 0x7fffffff ;  /* 0x7fffffff00157802 */ /* 0x004fc60000000f00 */
[C---:B------:R-:W-:Y:S02]  /*0bc0*/  IMAD.WIDE R8, R3.reuse, 0x4, R6 ;  /* 0x0000000403087825 */ /* 0x040fe400078e0206 */
        /* <DEDUP_REMOVED lines=11> */
[----:B------:R-:W-:-:S05]  /*0c80*/  IMAD.WIDE R18, R3, 0x4, R16 ;  /* 0x0000000403127825 */ /* 0x000fca00078e0210 */
[----:B------:R1:W-:Y:S01]  /*0c90*/  STG.E desc[UR6][R18.64], R21 ;  /* 0x0000001512007986 */ /* 0x0003e2000c101906 */
[----:B0-----:R-:W-:-:S07]  /*0ca0*/  IMAD.WIDE R4, R3, 0x4, R18 ;  /* 0x0000000403047825 */ /* 0x001fce00078e0212 */
.L_x_9:
        /* <DEDUP_REMOVED lines=14> */
.L_x_10:
[----:B------:R-:W-:Y:S05]  /*0d90*/  @!P0 EXIT ;  /* 0x000000000000894d */ /* 0x000fea0003800000 */
[----:B-1-3--:R-:W-:Y:S01]  /*0da0*/  MOV R7, 0x7fffffff ;  /* 0x7fffffff00077802 */ /* 0x00afe20000000f00 */
[----:B------:R-:W-:-:S12]  /*0db0*/  UIADD3 UR4, UPT, UPT, -UR4, URZ, URZ ;  /* 0x000000ff04047290 */ /* 0x000fd8000fffe1ff */
.L_x_11:
[----:B------:R-:W-:Y:S01]  /*0dc0*/  UIADD3 UR4, UPT, UPT, UR4, 0x1, URZ ;  /* 0x0000000104047890 */ /* 0x000fe2000fffe0ff */
[----:B------:R0:W-:Y:S03]  /*0dd0*/  STG.E desc[UR6][R4.64], R7 ;  /* 0x0000000704007986 */ /* 0x0001e6000c101906 */
[----:B------:R-:W-:Y:S01]  /*0de0*/  UISETP.NE.AND UP0, UPT, UR4, URZ, UPT ;  /* 0x000000ff0400728c */ /* 0x000fe2000bf05270 */
[----:B0-----:R-:W-:-:S08]  /*0df0*/  IMAD.WIDE R4, R3, 0x4, R4 ;  /* 0x0000000403047825 */ /* 0x001fd000078e0204 */
[----:B------:R-:W-:Y:S05]  /*0e00*/  BRA.U UP0, `(.L_x_11) ;  /* 0xfffffffd00ec7547 */ /* 0x000fea000b83ffff */
[----:B------:R-:W-:Y:S05]  /*0e10*/  EXIT ;  /* 0x000000000000794d */ /* 0x000fea0003800000 */
.L_x_6:
[-C--:B------:R-:W-:Y:S02]  /*0e20*/  I2FP.F32.U32 R0, R5.reuse ;  /* 0x0000000500007245 */ /* 0x080fe40000201000 */
[----:B------:R-:W-:-:S03]  /*0e30*/  IADD3 R10, PT, PT, R24, R5, RZ ;  /* 0x00000005180a7210 */ /* 0x000fc60007ffe0ff */
[----:B------:R-:W-:-:S05]  /*0e40*/  VIADD R2, R0, 0x1800000 ;  /* 0x0180000000027836 */ /* 0x000fca0000000000 */
[----:B------:R-:W-:-:S04]  /*0e50*/  LOP3.LUT R2, R2, 0x7f800000, RZ, 0xc0, !PT ;  /* 0x7f80000002027812 */ /* 0x000fc800078ec0ff */
[----:B------:R-:W-:-:S13]  /*0e60*/  ISETP.GT.U32.AND P0, PT, R2, 0x1ffffff, PT ;  /* 0x01ffffff0200780c */ /* 0x000fda0003f04070 */
[----:B------:R-:W-:Y:S05]  /*0e70*/  @P0 BRA `(.L_x_12) ;  /* 0x0000000000100947 */ /* 0x000fea0003800000 */
[----:B------:R-:W-:-:S07]  /*0e80*/  MOV R8, 0xea0 ;  /* 0x00000ea000087802 */ /* 0x000fce0000000f00 */
[----:B------:R-:W-:Y:S05]  /*0e90*/  CALL.REL.NOINC `($__internal_0_$__cuda_sm20_rcp_rn_f32_slowpath) ;  /* 0x00000024005c7944 */ /* 0x000fea0003c00000 */
[----:B------:R-:W-:Y:S01]  /*0ea0*/  MOV R2, R0 ;  /* 0x0000000000027202 */ /* 0x000fe20000000f00 */
[----:B------:R-:W-:Y:S06]  /*0eb0*/  BRA `(.L_x_13) ;  /* 0x0000000000107947 */ /* 0x000fec0003800000 */
.L_x_12:
[----:B------:R-:W0:Y:S02]  /*0ec0*/  MUFU.RCP R3, R0 ;  /* 0x0000000000037308 */ /* 0x000e240000001000 */
[----:B0-----:R-:W-:-:S04]  /*0ed0*/  FFMA R2, R0, R3, -1 ;  /* 0xbf80000000027423 */ /* 0x001fc80000000003 */
[----:B------:R-:W-:-:S04]  /*0ee0*/  FADD.FTZ R2, -R2, -RZ ;  /* 0x800000ff02027221 */ /* 0x000fc80000010100 */
[----:B------:R-:W-:-:S07]  /*0ef0*/  FFMA R2, R3, R2, R3 ;  /* 0x0000000203027223 */ /* 0x000fce0000000003 */
.L_x_13:
[----:B------:R-:W0:Y:S01]  /*0f00*/  LDCU.64 UR4, c[0x0][0x3a0] ;  /* 0x00007400ff0477ac */ /* 0x000e220008000a00 */
[----:B------:R-:W-:Y:S01]  /*0f10*/  ISETP.GE.AND P0, PT, R10, 0x1, PT ;  /* 0x000000010a00780c */ /* 0x000fe20003f06270 */
[----:B------:R-:W-:Y:S01]  /*0f20*/  BSSY.RECONVERGENT B0, `(.L_x_14) ;  /* 0x0000070000007945 */ /* 0x000fe20003800200 */
[----:B------:R-:W-:Y:S01]  /*0f30*/  SHF.L.U32 R20, R18, 0x2, RZ ;  /* 0x0000000212147819 */ /* 0x000fe200000006ff */
[----:B------:R-:W-:Y:S01]  /*0f40*/  FADD R5, -R2, 1 ;  /* 0x3f80000002057421 */ /* 0x000fe20000000100 */
[----:B------:R-:W-:Y:S02]  /*0f50*/  SHF.L.U64.HI R23, R18, 0x2, R19 ;  /* 0x0000000212177819 */ /* 0x000fe40000010213 */
[----:B0-----:R-:W-:-:S04]  /*0f60*/  IADD3 R4, P1, PT, R20, UR4, RZ ;  /* 0x0000000414047c10 */ /* 0x001fc8000ff3e0ff */
[----:B------:R-:W-:-:S03]  /*0f70*/  IADD3.X R7, PT, PT, R23, UR5, RZ, P1, !PT ;  /* 0x0000000517077c10 */ /* 0x000fc60008ffe4ff */
[----:B------:R-:W-:Y:S06]  /*0f80*/  @!P0 BRA `(.L_x_15) ;  /* 0x0000000400a48947 */ /* 0x000fec0003800000 */
[C---:B------:R-:W-:Y:S01]  /*0f90*/  ISETP.GE.U32.AND P0, PT, R10.reuse, 0x10, PT ;  /* 0x000000100a00780c */ /* 0x040fe20003f06070 */
[----:B------:R-:W-:Y:S01]  /*0fa0*/  BSSY.RECONVERGENT B1, `(.L_x_16) ;  /* 0x0000033000017945 */ /* 0x000fe20003800200 */
[----:B------:R-:W-:Y:S01]  /*0fb0*/  LOP3.LUT R0, R10, 0xf, RZ, 0xc0, !PT ;  /* 0x0000000f0a007812 */ /* 0x000fe200078ec0ff */
[----:B------:R-:W-:Y:S01]  /*0fc0*/  IMAD.MOV.U32 R9, RZ, RZ, R7 ;  /* 0x000000ffff097224 */ /* 0x000fe200078e0007 */
[----:B------:R-:W-:-:S09]  /*0fd0*/  MOV R8, R4 ;  /* 0x0000000400087202 */ /* 0x000fd20000000f00 */
[----:B------:R-:W-:Y:S05]  /*0fe0*/  @!P0 BRA `(.L_x_17) ;  /* 0x0000000000b88947 */ /* 0x000fea0003800000 */
[----:B------:R-:W0:Y:S01]  /*0ff0*/  LDC R3, c[0x0][0x390] ;  /* 0x0000e400ff037b82 */ /* 0x000e220000000800 */
[----:B------:R-:W-:Y:S01]  /*1000*/  LOP3.LUT R6, R10, 0x7ffffff0, RZ, 0xc0, !PT ;  /* 0x7ffffff00a067812 */ /* 0x000fe200078ec0ff */
[----:B------:R-:W-:Y:S01]  /*1010*/  BSSY.RECONVERGENT B2, `(.L_x_17) ;  /* 0x000002b000027945 */ /* 0x000fe20003800200 */
[----:B------:R-:W-:Y:S02]  /*1020*/  MOV R36, R4 ;  /* 0x0000000400247202 */ /* 0x000fe40000000f00 */
[----:B------:R-:W-:Y:S02]  /*1030*/  MOV R37, R7 ;  /* 0x0000000700257202 */ /* 0x000fe40000000f00 */
[----:B------:R-:W-:-:S07]  /*1040*/  IADD3 R6, PT, PT, -R6, RZ, RZ ;  /* 0x000000ff06067210 */ /* 0x000fce0007ffe1ff */
.L_x_18:
[----:B------:R-:W-:Y:S01]  /*1050*/  MOV R8, R36 ;  /* 0x0000002400087202 */ /* 0x000fe20000000f00 */
[----:B------:R-:W-:Y:S01]  /*1060*/  IMAD.MOV.U32 R9, RZ, RZ, R37 ;  /* 0x000000ffff097224 */ /* 0x000fe200078e0025 */
[----:B-1----:R-:W-:Y:S02]  /*1070*/  MOV R11, 0x7fffffff ;  /* 0x7fffffff000b7802 */ /* 0x002fe40000000f00 */
[----:B------:R-:W-:Y:S01]  /*1080*/  IADD3 R6, PT, PT, R6, 0x10, RZ ;  /* 0x0000001006067810 */ /* 0x000fe20007ffe0ff */
[C---:B0-----:R-:W-:Y:S02]  /*1090*/  IMAD.WIDE R26, R3.reuse, 0x4, R8 ;  /* 0x00000004031a7825 */ /* 0x041fe400078e0208 */
[----:B------:R0:W-:Y:S01]  /*10a0*/  STG.E desc[UR6][R8.64], R11 ;  /* 0x0000000b08007986 */ /* 0x0001e2000c101906 */
[----:B------:R-:W-:Y:S01]  /*10b0*/  ISETP.NE.AND P0, PT, R6, RZ, PT ;  /* 0x000000ff0600720c */ /* 0x000fe20003f05270 */
[C---:B------:R-:W-:Y:S02]  /*10c0*/  IMAD.WIDE R28, R3.reuse, 0x4, R26 ;  /* 0x00000004031c7825 */ /* 0x040fe400078e021a */
[----:B------:R1:W-:Y:S04]  /*10d0*/  STG.E desc[UR6][R26.64], R11 ;  /* 0x0000000b1a007986 */ /* 0x0003e8000c101906 */
[----:B------:R2:W-:Y:S01]  /*10e0*/  STG.E desc[UR6][R28.64], R11 ;  /* 0x0000000b1c007986 */ /* 0x0005e2000c101906 */
[----:B------:R-:W-:-:S04]  /*10f0*/  IMAD.WIDE R30, R3, 0x4, R28 ;  /* 0x00000004031e7825 */ /* 0x000fc800078e021c */
[C---:B0-----:R-:W-:Y:S01]  /*1100*/  IMAD.WIDE R8, R3.reuse, 0x40, R8 ;  /* 0x0000004003087825 */ /* 0x041fe200078e0208 */
[----:B------:R0:W-:Y:S03]  /*1110*/  STG.E desc[UR6][R30.64], R11 ;  /* 0x0000000b1e007986 */ /* 0x0001e6000c101906 */
[----:B------:R-:W-:-:S05]  /*1120*/  IMAD.WIDE R32, R3, 0x4, R30 ;  /* 0x0000000403207825 */ /* 0x000fca00078e021e */
[----:B------:R3:W-:Y:S01]  /*1130*/  STG.E desc[UR6][R32.64], R11 ;  /* 0x0000000b20007986 */ /* 0x0007e2000c101906 */
        /* <DEDUP_REMOVED lines=8> */
[----:B-1----:R-:W-:-:S05]  /*11c0*/  IMAD.WIDE R26, R3, 0x4, R16 ;  /* 0x00000004031a7825 */ /* 0x002fca00078e0210 */
[----:B------:R1:W-:Y:S01]  /*11d0*/  STG.E desc[UR6][R26.64], R11 ;  /* 0x0000000b1a007986 */ /* 0x0003e2000c101906 */
[----:B--2---:R-:W-:-:S05]  /*11e0*/  IMAD.WIDE R28, R3, 0x4, R26 ;  /* 0x00000004031c7825 */ /* 0x004fca00078e021a */
[----:B------:R1:W-:Y:S01]  /*11f0*/  STG.E desc[UR6][R28.64], R11 ;  /* 0x0000000b1c007986 */ /* 0x0003e2000c101906 */
[----:B0-----:R-:W-:-:S05]  /*1200*/  IMAD.WIDE R30, R3, 0x4, R28 ;  /* 0x00000004031e7825 */ /* 0x001fca00078e021c */
[----:B------:R1:W-:Y:S01]  /*1210*/  STG.E desc[UR6][R30.64], R11 ;  /* 0x0000000b1e007986 */ /* 0x0003e2000c101906 */
[----:B---3--:R-:W-:-:S05]  /*1220*/  IMAD.WIDE R32, R3, 0x4, R30 ;  /* 0x0000000403207825 */ /* 0x008fca00078e021e */
[----:B------:R1:W-:Y:S01]  /*1230*/  STG.E desc[UR6][R32.64], R11 ;  /* 0x0000000b20007986 */ /* 0x0003e2000c101906 */
[----:B------:R-:W-:-:S05]  /*1240*/  IMAD.WIDE R34, R3, 0x4, R32 ;  /* 0x0000000403227825 */ /* 0x000fca00078e0220 */
[----:B------:R1:W-:Y:S01]  /*1250*/  STG.E desc[UR6][R34.64], R11 ;  /* 0x0000000b22007986 */ /* 0x0003e2000c101906 */
[----:B----4-:R-:W-:-:S05]  /*1260*/  IMAD.WIDE R12, R3, 0x4, R34 ;  /* 0x00000004030c7825 */ /* 0x010fca00078e0222 */
[----:B------:R1:W-:Y:S01]  /*1270*/  STG.E desc[UR6][R12.64], R11 ;  /* 0x0000000b0c007986 */ /* 0x0003e2000c101906 */
[----:B-----5:R-:W-:-:S05]  /*1280*/  IMAD.WIDE R14, R3, 0x4, R12 ;  /* 0x00000004030e7825 */ /* 0x020fca00078e020c */
[----:B------:R1:W-:Y:S01]  /*1290*/  STG.E desc[UR6][R14.64], R11 ;  /* 0x0000000b0e007986 */ /* 0x0003e2000c101906 */
[----:B------:R-:W-:Y:S01]  /*12a0*/  IMAD.WIDE R36, R3, 0x4, R14 ;  /* 0x0000000403247825 */ /* 0x000fe200078e020e */
[----:B------:R-:W-:Y:S06]  /*12b0*/  @P0 BRA `(.L_x_18) ;  /* 0xfffffffc00640947 */ /* 0x000fec000383ffff */
[----:B------:R-:W-:Y:S05]  /*12c0*/  BSYNC.RECONVERGENT B2 ;  /* 0x0000000000027941 */ /* 0x000fea0003800200 */
.L_x_17:
[----:B------:R-:W-:Y:S05]  /*12d0*/  BSYNC.RECONVERGENT B1 ;  /* 0x0000000000017941 */ /* 0x000fea0003800200 */
.L_x_16:
[----:B------:R-:W-:-:S13]  /*12e0*/  ISETP.NE.AND P0, PT, R0, RZ, PT ;  /* 0x000000ff0000720c */ /* 0x000fda0003f05270 */
[----:B------:R-:W-:Y:S05]  /*12f0*/  @!P0 BRA `(.L_x_15) ;  /* 0x0000000000c88947 */ /* 0x000fea0003800000 */
[----:B------:R-:W-:Y:S01]  /*1300*/  ISETP.GE.U32.AND P0, PT, R0, 0x8, PT ;  /* 0x000000080000780c */ /* 0x000fe20003f06070 */
[----:B------:R-:W-:Y:S01]  /*1310*/  BSSY.RECONVERGENT B1, `(.L_x_19) ;  /* 0x0000016000017945 */ /* 0x000fe20003800200 */
[----:B------:R-:W-:-:S04]  /*1320*/  LOP3.LUT R6, R10, 0x7, RZ, 0xc0, !PT ;  /* 0x000000070a067812 */ /* 0x000fc800078ec0ff */
[----:B------:R-:W-:-:S07]  /*1330*/  ISETP.NE.AND P1, PT, R6, RZ, PT ;  /* 0x000000ff0600720c */ /* 0x000fce0003f25270 */
[----:B------:R-:W-:Y:S06]  /*1340*/  @!P0 BRA `(.L_x_20) ;  /* 0x0000000000488947 */ /* 0x000fec0003800000 */
[----:B-1----:R-:W0:Y:S01]  /*1350*/  LDC R11, c[0x0][0x390] ;  /* 0x0000e400ff0b7b82 */ /* 0x002e220000000800 */
[----:B------:R-:W-:-:S05]  /*1360*/  MOV R3, 0x7fffffff ;  /* 0x7fffffff00037802 */ /* 0x000fca0000000f00 */
[----:B------:R1:W-:Y:S01]  /*1370*/  STG.E desc[UR6][R8.64], R3 ;  /* 0x0000000308007986 */ /* 0x0003e2000c101906 */
[----:B0-----:R-:W-:-:S05]  /*1380*/  IMAD.WIDE R28, R11, 0x4, R8 ;  /* 0x000000040b1c7825 */ /* 0x001fca00078e0208 */
        /* <DEDUP_REMOVED lines=13> */
[----:B-1----:R-:W-:-:S07]  /*1460*/  IMAD.WIDE R8, R11, 0x4, R32 ;  /* 0x000000040b087825 */ /* 0x002fce00078e0220 */
.L_x_20:
[----:B------:R-:W-:Y:S05]  /*1470*/  BSYNC.RECONVERGENT B1 ;  /* 0x0000000000017941 */ /* 0x000fea0003800200 */
.L_x_19:
[----:B------:R-:W-:Y:S05]  /*1480*/  @!P1 BRA `(.L_x_15) ;  /* 0x0000000000649947 */ /* 0x000fea0003800000 */
[----:B------:R-:W-:Y:S01]  /*1490*/  ISETP.GE.U32.AND P0, PT, R6, 0x4, PT ;  /* 0x000000040600780c */ /* 0x000fe20003f06070 */
[----:B------:R-:W-:Y:S01]  /*14a0*/  BSSY.RECONVERGENT B1, `(.L_x_21) ;  /* 0x000000e000017945 */ /* 0x000fe20003800200 */
[----:B------:R-:W-:-:S04]  /*14b0*/  LOP3.LUT R0, R10, 0x3, RZ, 0xc0, !PT ;  /* 0x000000030a007812 */ /* 0x000fc800078ec0ff */
[----:B------:R-:W-:-:S07]  /*14c0*/  ISETP.NE.AND P1, PT, R0, RZ, PT ;  /* 0x000000ff0000720c */ /* 0x000fce0003f25270 */
[----:B------:R-:W-:Y:S06]  /*14d0*/  @!P0 BRA `(.L_x_22) ;  /* 0x0000000000288947 */ /* 0x000fec0003800000 */
[----:B-1----:R-:W1:Y:S01]  /*14e0*/  LDC R11, c[0x0][0x390] ;  /* 0x0000e400ff0b7b82 */ /* 0x002e620000000800 */
[----:B0-----:R-:W-:-:S05]  /*14f0*/  MOV R3, 0x7fffffff ;  /* 0x7fffffff00037802 */ /* 0x001fca0000000f00 */
[----:B------:R0:W-:Y:S01]  /*1500*/  STG.E desc[UR6][R8.64], R3 ;  /* 0x0000000308007986 */ /* 0x0001e2000c101906 */
[----:B-1----:R-:W-:-:S05]  /*1510*/  IMAD.WIDE R12, R11, 0x4, R8 ;  /* 0x000000040b0c7825 */ /* 0x002fca00078e0208 */
[----:B------:R2:W-:Y:S01]  /*1520*/  STG.E desc[UR6][R12.64], R3 ;  /* 0x000000030c007986 */ /* 0x0005e2000c101906 */
[----:B------:R-:W-:-:S05]  /*1530*/  IMAD.WIDE R14, R11, 0x4, R12 ;  /* 0x000000040b0e7825 */ /* 0x000fca00078e020c */
[----:B------:R2:W-:Y:S01]  /*1540*/  STG.E desc[UR6][R14.64], R3 ;  /* 0x000000030e007986 */ /* 0x0005e2000c101906 */
[----:B------:R-:W-:-:S05]  /*1550*/  IMAD.WIDE R16, R11, 0x4, R14 ;  /* 0x000000040b107825 */ /* 0x000fca00078e020e */
[----:B------:R2:W-:Y:S01]  /*1560*/  STG.E desc[UR6][R16.64], R3 ;  /* 0x0000000310007986 */ /* 0x0005e2000c101906 */
[----:B0-----:R-:W-:-:S07]  /*1570*/  IMAD.WIDE R8, R11, 0x4, R16 ;  /* 0x000000040b087825 */ /* 0x001fce00078e0210 */
.L_x_22:
[----:B------:R-:W-:Y:S05]  /*1580*/  BSYNC.RECONVERGENT B1 ;  /* 0x0000000000017941 */ /* 0x000fea0003800200 */
.L_x_21:
[----:B------:R-:W-:Y:S05]  /*1590*/  @!P1 BRA `(.L_x_15) ;  /* 0x0000000000209947 */ /* 0x000fea0003800000 */
[----:B-1----:R-:W1:Y:S01]  /*15a0*/  LDC R11, c[0x0][0x390] ;  /* 0x0000e400ff0b7b82 */ /* 0x002e620000000800 */
[----:B------:R-:W-:Y:S01]  /*15b0*/  IMAD.MOV R0, RZ, RZ, -R0 ;  /* 0x000000ffff007224 */ /* 0x000fe200078e0a00 */
[----:B0-2---:R-:W-:-:S07]  /*15c0*/  MOV R3, 0x7fffffff ;  /* 0x7fffffff00037802 */ /* 0x005fce0000000f00 */
.L_x_23:
[----:B------:R-:W-:Y:S01]  /*15d0*/  IADD3 R0, PT, PT, R0, 0x1, RZ ;  /* 0x0000000100007810 */ /* 0x000fe20007ffe0ff */
[----:B------:R1:W-:Y:S03]  /*15e0*/  STG.E desc[UR6][R8.64], R3 ;  /* 0x0000000308007986 */ /* 0x0003e6000c101906 */
[----:B------:R-:W-:Y:S01]  /*15f0*/  ISETP.NE.AND P0, PT, R0, RZ, PT ;  /* 0x000000ff0000720c */ /* 0x000fe20003f05270 */
[----:B-1----:R-:W-:-:S12]  /*1600*/  IMAD.WIDE R8, R11, 0x4, R8 ;  /* 0x000000040b087825 */ /* 0x002fd800078e0208 */
[----:B------:R-:W-:Y:S05]  /*1610*/  @P0 BRA `(.L_x_23) ;  /* 0xfffffffc00ec0947 */ /* 0x000fea000383ffff */
.L_x_15:
[----:B------:R-:W-:Y:S05]  /*1620*/  BSYNC.RECONVERGENT B0 ;  /* 0x0000000000007941 */ /* 0x000fea0003800200 */
.L_x_14:
[----:B------:R-:W3:Y:S08]  /*1630*/  LDC R25, c[0x0][0x390] ;  /* 0x0000e400ff197b82 */ /* 0x000ef00000000800 */
[----:B012---:R-:W0:Y:S01]  /*1640*/  LDC.64 R12, c[0x0][0x380] ;  /* 0x0000e000ff0c7b82 */ /* 0x007e220000000a00 */
[----:B---3--:R-:W-:Y:S01]  /*1650*/  SHF.R.S32.HI R9, RZ, 0x1f, R25 ;  /* 0x0000001fff097819 */ /* 0x008fe20000011419 */
[----:B------:R-:W-:-:S04]  /*1660*/  IMAD.WIDE.U32 R14, R24, R25, R18 ;  /* 0x00000019180e7225 */ /* 0x000fc800078e0012 */
[----:B------:R-:W-:Y:S01]  /*1670*/  IMAD R0, R24, R9, R15 ;  /* 0x0000000918007224 */ /* 0x000fe200078e020f */
[----:B0-----:R-:W-:-:S04]  /*1680*/  LEA R16, P0, R14, R12, 0x2 ;  /* 0x0000000c0e107211 */ /* 0x001fc800078010ff */
[----:B------:R-:W-:-:S05]  /*1690*/  LEA.HI.X R17, R14, R13, R0, 0x2, P0 ;  /* 0x0000000d0e117211 */ /* 0x000fca00000f1400 */
[----:B------:R0:W5:Y:S01]  /*16a0*/  LDG.E.CONSTANT R6, desc[UR6][R16.64] ;  /* 0x0000000610067981 */ /* 0x000162000c1e9900 */
[----:B------:R-:W-:Y:S01]  /*16b0*/  IADD3 R21, PT, PT, R24, 0x1, RZ ;  /* 0x0000000118157810 */ /* 0x000fe20007ffe0ff */
[----:B------:R-:W-:Y:S01]  /*16c0*/  BSSY.RECONVERGENT B0, `(.L_x_24) ;  /* 0x0000072000007945 */ /* 0x000fe20003800200 */
[----:B------:R-:W-:Y:S01]  /*16d0*/  IMAD.MOV.U32 R3, RZ, RZ, RZ ;  /* 0x000000ffff037224 */ /* 0x000fe200078e00ff */
[----:B------:R-:W-:Y:S01]  /*16e0*/  MOV R28, R24 ;  /* 0x00000018001c7202 */ /* 0x000fe20000000f00 */
[----:B------:R-:W-:Y:S01]  /*16f0*/  IMAD.MOV.U32 R8, RZ, RZ, RZ ;  /* 0x000000ffff087224 */ /* 0x000fe200078e00ff */
[----:B------:R-:W-:-:S04]  /*1700*/  VIMNMX R11, PT, PT, R10, R21, !PT ;  /* 0x000000150a0b7248 */ /* 0x000fc80007fe0100 */
[CC--:B------:R-:W-:Y:S02]  /*1710*/  IADD3 R0, PT, PT, R24.reuse, -R11.reuse, RZ ;  /* 0x8000000b18007210 */ /* 0x0c0fe40007ffe0ff */
[----:B------:R-:W-:Y:S02]  /*1720*/  IADD3 R22, PT, PT, -R24, R11, RZ ;  /* 0x0000000b18167210 */ /* 0x000fe40007ffe1ff */
[----:B------:R-:W-:Y:S01]  /*1730*/  ISETP.GT.U32.AND P0, PT, R0, -0x4, PT ;  /* 0xfffffffc0000780c */ /* 0x000fe20003f04070 */
[----:B------:R-:W-:Y:S01]  /*1740*/  HFMA2 R0, -RZ, RZ, 0, 0 ;  /* 0x00000000ff007431 */ /* 0x000fe200000001ff */
[----:B------:R-:W-:Y:S02]  /*1750*/  MOV R11, RZ ;  /* 0x000000ff000b7202 */ /* 0x000fe40000000f00 */
[----:B------:R-:W-:-:S09]  /*1760*/  LOP3.LUT R29, R22, 0x3, RZ, 0xc0, !PT ;  /* 0x00000003161d7812 */ /* 0x000fd200078ec0ff */
[----:B0-----:R-:W-:Y:S05]  /*1770*/  @P0 BRA `(.L_x_25) ;  /* 0x0000000400980947 */ /* 0x001fea0003800000 */
[----:B------:R-:W-:Y:S01]  /*1780*/  LOP3.LUT R30, R22, 0xfffffffc, RZ, 0xc0, !PT ;  /* 0xfffffffc161e7812 */ /* 0x000fe200078ec0ff */
[----:B------:R-:W-:Y:S01]  /*1790*/  BSSY.RECONVERGENT B1, `(.L_x_26) ;  /* 0x0000063000017945 */ /* 0x000fe20003800200 */
[----:B------:R-:W-:Y:S02]  /*17a0*/  IADD3 R28, PT, PT, R24, 0x2, RZ ;  /* 0x00000002181c7810 */ /* 0x000fe40007ffe0ff */
[----:B------:R-:W-:Y:S02]  /*17b0*/  MOV R3, RZ ;  /* 0x000000ff00037202 */ /* 0x000fe40000000f00 */
[----:B------:R-:W-:-:S07]  /*17c0*/  IADD3 R30, PT, PT, -R30, RZ, RZ ;  /* 0x000000ff1e1e7210 */ /* 0x000fce0007ffe1ff */
.L_x_27:
[----:B------:R-:W-:-:S05]  /*17d0*/  IADD3 R16, PT, PT, R28, -0x1, RZ ;  /* 0xffffffff1c107810 */ /* 0x000fca0007ffe0ff */
[----:B------:R-:W-:-:S04]  /*17e0*/  IMAD.WIDE.U32 R14, R16, R25, R18 ;  /* 0x00000019100e7225 */ /* 0x000fc800078e0012 */
[----:B------:R-:W-:Y:S01]  /*17f0*/  IMAD R16, R16, R9, R15 ;  /* 0x0000000910107224 */ /* 0x000fe200078e020f */
[----:B------:R-:W-:-:S04]  /*1800*/  LEA R26, P0, R14, R12, 0x2 ;  /* 0x0000000c0e1a7211 */ /* 0x000fc800078010ff */
[----:B------:R-:W-:-:S05]  /*1810*/  LEA.HI.X R27, R14, R13, R16, 0x2, P0 ;  /* 0x0000000d0e1b7211 */ /* 0x000fca00000f1410 */
[----:B------:R-:W2:Y:S01]  /*1820*/  LDG.E.CONSTANT R31, desc[UR6][R26.64] ;  /* 0x000000061a1f7981 */ /* 0x000ea2000c1e9900 */
[----:B------:R-:W-:-:S04]  /*1830*/  IMAD.WIDE.U32 R14, R28, R25, R18 ;  /* 0x000000191c0e7225 */ /* 0x000fc800078e0012 */
[----:B------:R-:W-:Y:S01]  /*1840*/  IMAD R15, R28, R9, R15 ;  /* 0x000000091c0f7224 */ /* 0x000fe200078e020f */
[----:B------:R-:W-:-:S04]  /*1850*/  LEA R16, P0, R14, R12, 0x2 ;  /* 0x0000000c0e107211 */ /* 0x000fc800078010ff */
[----:B------:R-:W-:-:S05]  /*1860*/  LEA.HI.X R17, R14, R13, R15, 0x2, P0 ;  /* 0x0000000d0e117211 */ /* 0x000fca00000f140f */
[----:B------:R-:W3:Y:S01]  /*1870*/  LDG.E.CONSTANT R32, desc[UR6][R16.64] ;  /* 0x0000000610207981 */ /* 0x000ee2000c1e9900 */
[----:B--2--5:R-:W-:-:S05]  /*1880*/  FADD R14, R31, -R6 ;  /* 0x800000061f0e7221 */ /* 0x024fca0000000000 */
[-C--:B------:R-:W-:Y:S02]  /*1890*/  FMNMX R34, RZ, R14.reuse, !PT ;  /* 0x0000000eff227209 */ /* 0x080fe40007800000 */
[----:B------:R-:W-:Y:S02]  /*18a0*/  FMNMX R26, RZ, -R14, !PT ;  /* 0x8000000eff1a7209 */ /* 0x000fe40007800000 */
[----:B------:R-:W-:Y:S01]  /*18b0*/  FSETP.GE.AND P0, PT, |R11|, |R34|, PT ;  /* 0x400000220b00720b */ /* 0x000fe20003f06200 */
[----:B------:R-:W-:Y:S01]  /*18c0*/  FADD R6, R34, R11 ;  /* 0x0000000b22067221 */ /* 0x000fe20000000000 */
[----:B------:R-:W-:Y:S01]  /*18d0*/  FSETP.GE.AND P1, PT, |R3|, |R26|, PT ;  /* 0x4000001a0300720b */ /* 0x000fe20003f26200 */
[----:B------:R-:W-:Y:S02]  /*18e0*/  FADD R14, R26, R3 ;  /* 0x000000031a0e7221 */ /* 0x000fe40000000000 */
[----:B------:R-:W-:Y:S01]  /*18f0*/  FADD R36, R34, -R6 ;  /* 0x8000000622247221 */ /* 0x000fe20000000000 */
[----:B---3--:R-:W-:Y:S01]  /*1900*/  FADD R31, -R31, R32 ;  /* 0x000000201f1f7221 */ /* 0x008fe20000000100 */
[----:B------:R-:W-:-:S02]  /*1910*/  FADD R16, R26, -R14 ;  /* 0x8000000e1a107221 */ /* 0x000fc40000000000 */
[--C-:B------:R-:W-:Y:S01]  /*1920*/  FADD R27, R36, R11.reuse ;  /* 0x0000000b241b7221 */ /* 0x100fe20000000000 */
[----:B------:R-:W-:Y:S01]  /*1930*/  FADD R11, -R6, R11 ;  /* 0x0000000b060b7221 */ /* 0x000fe20000000100 */
[--C-:B------:R-:W-:Y:S01]  /*1940*/  FADD R35, R16, R3.reuse ;  /* 0x0000000310237221 */ /* 0x100fe20000000000 */
[----:B------:R-:W-:Y:S02]  /*1950*/  FADD R3, -R14, R3 ;  /* 0x000000030e037221 */ /* 0x000fe40000000100 */
[----:B------:R-:W-:Y:S01]  /*1960*/  @P0 FADD R27, R34, R11 ;  /* 0x0000000b221b0221 */ /* 0x000fe20000000000 */
[-C--:B------:R-:W-:Y:S01]  /*1970*/  FMNMX R11, RZ, R31.reuse, !PT ;  /* 0x0000001fff0b7209 */ /* 0x080fe20007800000 */
[----:B------:R-:W-:Y:S01]  /*1980*/  @P1 FADD R35, R26, R3 ;  /* 0x000000031a231221 */ /* 0x000fe20000000000 */
[----:B------:R-:W-:Y:S02]  /*1990*/  FMNMX R31, RZ, -R31, !PT ;  /* 0x8000001fff1f7209 */ /* 0x000fe40007800000 */
[C---:B------:R-:W-:Y:S01]  /*19a0*/  FSETP.GE.AND P0, PT, |R6|.reuse, |R11|, PT ;  /* 0x4000000b0600720b */ /* 0x040fe20003f06200 */
[----:B------:R-:W-:-:S02]  /*19b0*/  FADD R33, R6, R11 ;  /* 0x0000000b06217221 */ /* 0x000fc40000000000 */
[----:B------:R-:W-:Y:S02]  /*19c0*/  FADD R37, R14, R31 ;  /* 0x0000001f0e257221 */ /* 0x000fe40000000000 */
[----:B------:R-:W-:-:S04]  /*19d0*/  FADD R3, R11, -R33 ;  /* 0x800000210b037221 */ /* 0x000fc80000000000 */
[C---:B------:R-:W-:Y:S01]  /*19e0*/  FADD R3, R6.reuse, R3 ;  /* 0x0000000306037221 */ /* 0x040fe20000000000 */
[----:B------:R-:W-:-:S04]  /*19f0*/  FADD R6, R6, -R33 ;  /* 0x8000002106067221 */ /* 0x000fc80000000000 */
[----:B------:R-:W-:Y:S01]  /*1a00*/  @P0 FADD R3, R11, R6 ;  /* 0x000000060b030221 */ /* 0x000fe20000000000 */
[----:B------:R-:W-:Y:S01]  /*1a10*/  FSETP.GE.AND P0, PT, |R14|, |R31|, PT ;  /* 0x4000001f0e00720b */ /* 0x000fe20003f06200 */
[----:B------:R-:W-:Y:S01]  /*1a20*/  FADD R11, R31, -R37 ;  /* 0x800000251f0b7221 */ /* 0x000fe20000000000 */
[----:B------:R-:W-:-:S03]  /*1a30*/  VIADD R6, R28, 0x1 ;  /* 0x000000011c067836 */ /* 0x000fc60000000000 */
[C---:B------:R-:W-:Y:S01]  /*1a40*/  FADD R26, R14.reuse, R11 ;  /* 0x0000000b0e1a7221 */ /* 0x040fe20000000000 */
[----:B------:R-:W-:-:S07]  /*1a50*/  FADD R14, R14, -R37 ;  /* 0x800000250e0e7221 */ /* 0x000fce0000000000 */
[----:B------:R-:W-:Y:S01]  /*1a60*/  @P0 FADD R26, R31, R14 ;  /* 0x0000000e1f1a0221 */ /* 0x000fe20000000000 */
[----:B------:R-:W-:-:S04]  /*1a70*/  IMAD.WIDE.U32 R14, R6, R25, R18 ;  /* 0x00000019060e7225 */ /* 0x000fc800078e0012 */
[----:B------:R-:W-:Y:S01]  /*1a80*/  IMAD R6, R6, R9, R15 ;  /* 0x0000000906067224 */ /* 0x000fe200078e020f */
[----:B------:R-:W-:-:S04]  /*1a90*/  LEA R16, P0, R14, R12, 0x2 ;  /* 0x0000000c0e107211 */ /* 0x000fc800078010ff */
[----:B------:R-:W-:-:S05]  /*1aa0*/  LEA.HI.X R17, R14, R13, R6, 0x2, P0 ;  /* 0x0000000d0e117211 */ /* 0x000fca00000f1406 */
[----:B------:R-:W2:Y:S01]  /*1ab0*/  LDG.E.CONSTANT R11, desc[UR6][R16.64] ;  /* 0x00000006100b7981 */ /* 0x000ea2000c1e9900 */
[----:B------:R-:W-:Y:S01]  /*1ac0*/  FADD R8, R27, R8 ;  /* 0x000000081b087221 */ /* 0x000fe20000000000 */
[----:B------:R-:W-:Y:S01]  /*1ad0*/  FADD R35, R35, R0 ;  /* 0x0000000023237221 */ /* 0x000fe20000000000 */
[----:B--2---:R-:W-:-:S05]  /*1ae0*/  FADD R32, -R32, R11 ;  /* 0x0000000b20207221 */ /* 0x004fca0000000100 */
[----:B------:R-:W-:-:S04]  /*1af0*/  FMNMX R6, RZ, R32, !PT ;  /* 0x00000020ff067209 */ /* 0x000fc80007800000 */
[C---:B------:R-:W-:Y:S01]  /*1b00*/  FSETP.GE.AND P0, PT, |R33|.reuse, |R6|, PT ;  /* 0x400000062100720b */ /* 0x040fe20003f06200 */
[----:B------:R-:W-:-:S04]  /*1b10*/  FADD R34, R33, R6 ;  /* 0x0000000621227221 */ /* 0x000fc80000000000 */
[----:B------:R-:W-:-:S04]  /*1b20*/  FADD R14, R6, -R34 ;  /* 0x80000022060e7221 */ /* 0x000fc80000000000 */
[C---:B------:R-:W-:Y:S01]  /*1b30*/  FADD R31, R33.reuse, R14 ;  /* 0x0000000e211f7221 */ /* 0x040fe20000000000 */
[----:B------:R-:W-:-:S04]  /*1b40*/  FADD R33, R33, -R34 ;  /* 0x8000002221217221 */ /* 0x000fc80000000000 */
[----:B------:R-:W-:Y:S01]  /*1b50*/  @P0 FADD R31, R6, R33 ;  /* 0x00000021061f0221 */ /* 0x000fe20000000000 */
[----:B------:R-:W-:-:S04]  /*1b60*/  FMNMX R6, RZ, -R32, !PT ;  /* 0x80000020ff067209 */ /* 0x000fc80007800000 */
[C---:B------:R-:W-:Y:S01]  /*1b70*/  FSETP.GE.AND P0, PT, |R37|.reuse, |R6|, PT ;  /* 0x400000062500720b */ /* 0x040fe20003f06200 */
[----:B------:R-:W-:-:S04]  /*1b80*/  FADD R32, R37, R6 ;  /* 0x0000000625207221 */ /* 0x000fc80000000000 */
[----:B------:R-:W-:-:S04]  /*1b90*/  FADD R14, R6, -R32 ;  /* 0x80000020060e7221 */ /* 0x000fc80000000000 */
[C---:B------:R-:W-:Y:S01]  /*1ba0*/  FADD R33, R37.reuse, R14 ;  /* 0x0000000e25217221 */ /* 0x040fe20000000000 */
[----:B------:R-:W-:-:S04]  /*1bb0*/  FADD R37, R37, -R32 ;  /* 0x8000002025257221 */ /* 0x000fc80000000000 */
[----:B------:R-:W-:Y:S01]  /*1bc0*/  @P0 FADD R33, R6, R37 ;  /* 0x0000002506210221 */ /* 0x000fe20000000000 */
[----:B------:R-:W-:-:S05]  /*1bd0*/  IADD3 R6, PT, PT, R28, 0x2, RZ ;  /* 0x000000021c067810 */ /* 0x000fca0007ffe0ff */
[----:B------:R-:W-:-:S04]  /*1be0*/  IMAD.WIDE.U32 R16, R6, R25, R18 ;  /* 0x0000001906107225 */ /* 0x000fc800078e0012 */
[----:B------:R-:W-:Y:S01]  /*1bf0*/  IMAD R6, R6, R9, R17 ;  /* 0x0000000906067224 */ /* 0x000fe200078e0211 */
[----:B------:R-:W-:-:S04]  /*1c00*/  LEA R14, P0, R16, R12, 0x2 ;  /* 0x0000000c100e7211 */ /* 0x000fc800078010ff */
[----:B------:R-:W-:-:S05]  /*1c10*/  LEA.HI.X R15, R16, R13, R6, 0x2, P0 ;  /* 0x0000000d100f7211 */ /* 0x000fca00000f1406 */
[----:B------:R-:W2:Y:S01]  /*1c20*/  LDG.E.CONSTANT R6, desc[UR6][R14.64] ;  /* 0x000000060e067981 */ /* 0x000ea2000c1e9900 */
[----:B------:R-:W-:Y:S01]  /*1c30*/  IADD3 R30, PT, PT, R30, 0x4, RZ ;  /* 0x000000041e1e7810 */ /* 0x000fe20007ffe0ff */
[----:B------:R-:W-:Y:S01]  /*1c40*/  FADD R8, R8, R3 ;  /* 0x0000000308087221 */ /* 0x000fe20000000000 */
[----:B------:R-:W-:Y:S01]  /*1c50*/  FADD R26, R35, R26 ;  /* 0x0000001a231a7221 */ /* 0x000fe20000000000 */
[----:B------:R-:W-:Y:S02]  /*1c60*/  IADD3 R28, PT, PT, R28, 0x4, RZ ;  /* 0x000000041c1c7810 */ /* 0x000fe40007ffe0ff */
[----:B------:R-:W-:Y:S01]  /*1c70*/  ISETP.NE.AND P1, PT, R30, RZ, PT ;  /* 0x000000ff1e00720c */ /* 0x000fe20003f25270 */
[----:B------:R-:W-:Y:S01]  /*1c80*/  FADD R31, R8, R31 ;  /* 0x0000001f081f7221 */ /* 0x000fe20000000000 */
[----:B------:R-:W-:Y:S01]  /*1c90*/  FADD R26, R26, R33 ;  /* 0x000000211a1a7221 */ /* 0x000fe20000000000 */
[----:B--2---:R-:W-:-:S05]  /*1ca0*/  FADD R17, -R11, R6 ;  /* 0x000000060b117221 */ /* 0x004fca0000000100 */
[-C--:B------:R-:W-:Y:S02]  /*1cb0*/  FMNMX R27, RZ, R17.reuse, !PT ;  /* 0x00000011ff1b7209 */ /* 0x080fe40007800000 */
[----:B------:R-:W-:Y:S02]  /*1cc0*/  FMNMX R17, RZ, -R17, !PT ;  /* 0x80000011ff117209 */ /* 0x000fe40007800000 */
[C---:B------:R-:W-:Y:S01]  /*1cd0*/  FSETP.GE.AND P0, PT, |R34|.reuse, |R27|, PT ;  /* 0x4000001b2200720b */ /* 0x040fe20003f06200 */
[----:B------:R-:W-:Y:S02]  /*1ce0*/  FADD R11, R34, R27 ;  /* 0x0000001b220b7221 */ /* 0x000fe40000000000 */
[----:B------:R-:W-:Y:S02]  /*1cf0*/  FADD R3, R32, R17 ;  /* 0x0000001120037221 */ /* 0x000fe40000000000 */
[----:B------:R-:W-:Y:S02]  /*1d00*/  FADD R37, R27, -R11 ;  /* 0x8000000b1b257221 */ /* 0x000fe40000000000 */
[----:B------:R-:W-:-:S02]  /*1d10*/  FADD R15, R17, -R3 ;  /* 0x80000003110f7221 */ /* 0x000fc40000000000 */
[C---:B------:R-:W-:Y:S01]  /*1d20*/  FADD R0, R34.reuse, R37 ;  /* 0x0000002522007221 */ /* 0x040fe20000000000 */
[----:B------:R-:W-:Y:S01]  /*1d30*/  FADD R34, R34, -R11 ;  /* 0x8000000b22227221 */ /* 0x000fe20000000000 */
[----:B------:R-:W-:-:S03]  /*1d40*/  FADD R15, R32, R15 ;  /* 0x0000000f200f7221 */ /* 0x000fc60000000000 */
[----:B------:R-:W-:Y:S01]  /*1d50*/  @P0 FADD R0, R27, R34 ;  /* 0x000000221b000221 */ /* 0x000fe20000000000 */
[C---:B------:R-:W-:Y:S01]  /*1d60*/  FSETP.GE.AND P0, PT, |R32|.reuse, |R17|, PT ;  /* 0x400000112000720b */ /* 0x040fe20003f06200 */
[----:B------:R-:W-:Y:S02]  /*1d70*/  FADD R32, R32, -R3 ;  /* 0x8000000320207221 */ /* 0x000fe40000000000 */
[----:B------:R-:W-:-:S10]  /*1d80*/  FADD R8, R31, R0 ;  /* 0x000000001f087221 */ /* 0x000fd40000000000 */
[----:B------:R-:W-:-:S04]  /*1d90*/  @P0 FADD R15, R17, R32 ;  /* 0x00000020110f0221 */ /* 0x000fc80000000000 */
[----:B------:R-:W-:Y:S01]  /*1da0*/  FADD R0, R26, R15 ;  /* 0x0000000f1a007221 */ /* 0x000fe20000000000 */
[----:B------:R-:W-:Y:S06]  /*1db0*/  @P1 BRA `(.L_x_27) ;  /* 0xfffffff800841947 */ /* 0x000fec000383ffff */
[----:B------:R-:W-:Y:S05]  /*1dc0*/  BSYNC.RECONVERGENT B1 ;  /* 0x0000000000017941 */ /* 0x000fea0003800200 */
.L_x_26:
[----:B------:R-:W-:-:S07]  /*1dd0*/  IADD3 R28, PT, PT, R28, -0x2, RZ ;  /* 0xfffffffe1c1c7810 */ /* 0x000fce0007ffe0ff */
.L_x_25:
[----:B------:R-:W-:Y:S05]  /*1de0*/  BSYNC.RECONVERGENT B0 ;  /* 0x0000000000007941 */ /* 0x000fea0003800200 */
.L_x_24:
[----:B------:R-:W-:Y:S01]  /*1df0*/  ISETP.NE.AND P0, PT, R29, RZ, PT ;  /* 0x000000ff1d00720c */ /* 0x000fe20003f05270 */
[----:B------:R-:W-:-:S12]  /*1e00*/  BSSY.RECONVERGENT B0, `(.L_x_28) ;  /* 0x0000051000007945 */ /* 0x000fd80003800200 */
[----:B------:R-:W-:Y:S05]  /*1e10*/  @!P0 BRA `(.L_x_29) ;  /* 0x00000004003c8947 */ /* 0x000fea0003800000 */
[----:B------:R-:W-:Y:S01]  /*1e20*/  ISETP.NE.AND P1, PT, R29, 0x1, PT ;  /* 0x000000011d00780c */ /* 0x000fe20003f25270 */
[----:B------:R-:W-:Y:S01]  /*1e30*/  BSSY.RECONVERGENT B1, `(.L_x_30) ;  /* 0x0000032000017945 */ /* 0x000fe20003800200 */
[----:B------:R-:W-:-:S04]  /*1e40*/  LOP3.LUT R22, R22, 0x1, RZ, 0xc0, !PT ;  /* 0x0000000116167812 */ /* 0x000fc800078ec0ff */
[----:B------:R-:W-:-:S07]  /*1e50*/  ISETP.NE.U32.AND P0, PT, R22, 0x1, PT ;  /* 0x000000011600780c */ /* 0x000fce0003f05070 */
[----:B------:R-:W-:Y:S06]  /*1e60*/  @!P1 BRA `(.L_x_31) ;  /* 0x0000000000b89947 */ /* 0x000fec0003800000 */
[----:B------:R-:W-:-:S04]  /*1e70*/  VIADD R16, R28, 0x1 ;  /* 0x000000011c107836 */ /* 0x000fc80000000000 */
[----:B------:R-:W-:-:S04]  /*1e80*/  IMAD.WIDE.U32 R14, R16, R25, R18 ;  /* 0x00000019100e7225 */ /* 0x000fc800078e0012 */
[----:B------:R-:W-:Y:S01]  /*1e90*/  IMAD R15, R16, R9, R15 ;  /* 0x00000009100f7224 */ /* 0x000fe200078e020f */
[----:B------:R-:W-:-:S04]  /*1ea0*/  LEA R16, P1, R14, R12, 0x2 ;  /* 0x0000000c0e107211 */ /* 0x000fc800078210ff */
[----:B------:R-:W-:-:S06]  /*1eb0*/  LEA.HI.X R17, R14, R13, R15, 0x2, P1 ;  /* 0x0000000d0e117211 */ /* 0x000fcc00008f140f */
[----:B------:R-:W2:Y:S01]  /*1ec0*/  LDG.E.CONSTANT R17, desc[UR6][R16.64] ;  /* 0x0000000610117981 */ /* 0x000ea2000c1e9900 */
[----:B------:R-:W-:-:S05]  /*1ed0*/  IADD3 R28, PT, PT, R28, 0x2, RZ ;  /* 0x000000021c1c7810 */ /* 0x000fca0007ffe0ff */
[----:B------:R-:W-:-:S04]  /*1ee0*/  IMAD.WIDE.U32 R14, R28, R25, R18 ;  /* 0x000000191c0e7225 */ /* 0x000fc800078e0012 */
[----:B------:R-:W-:Y:S01]  /*1ef0*/  IMAD R15, R28, R9, R15 ;  /* 0x000000091c0f7224 */ /* 0x000fe200078e020f */
[----:B------:R-:W-:-:S04]  /*1f00*/  LEA R26, P1, R14, R12, 0x2 ;  /* 0x0000000c0e1a7211 */ /* 0x000fc800078210ff */
[----:B------:R-:W-:Y:S01]  /*1f10*/  LEA.HI.X R27, R14, R13, R15, 0x2, P1 ;  /* 0x0000000d0e1b7211 */ /* 0x000fe200008f140f */
[----:B--2--5:R-:W-:-:S04]  /*1f20*/  FADD R14, -R6, R17 ;  /* 0x00000011060e7221 */ /* 0x024fc80000000100 */
[----:B------:R0:W2:Y:S01]  /*1f30*/  LDG.E.CONSTANT R6, desc[UR6][R26.64] ;  /* 0x000000061a067981 */ /* 0x0000a2000c1e9900 */
[-C--:B------:R-:W-:Y:S02]  /*1f40*/  FMNMX R30, RZ, R14.reuse, !PT ;  /* 0x0000000eff1e7209 */ /* 0x080fe40007800000 */
[----:B------:R-:W-:Y:S02]  /*1f50*/  FMNMX R16, RZ, -R14, !PT ;  /* 0x8000000eff107209 */ /* 0x000fe40007800000 */
[C---:B------:R-:W-:Y:S01]  /*1f60*/  FSETP.GE.AND P2, PT, |R11|.reuse, |R30|, PT ;  /* 0x4000001e0b00720b */ /* 0x040fe20003f46200 */
[----:B------:R-:W-:Y:S01]  /*1f70*/  FADD R22, R11, R30 ;  /* 0x0000001e0b167221 */ /* 0x000fe20000000000 */
[C---:B------:R-:W-:Y:S01]  /*1f80*/  FSETP.GE.AND P1, PT, |R3|.reuse, |R16|, PT ;  /* 0x400000100300720b */ /* 0x040fe20003f26200 */
[----:B------:R-:W-:Y:S02]  /*1f90*/  FADD R14, R3, R16 ;  /* 0x00000010030e7221 */ /* 0x000fe40000000000 */
[----:B------:R-:W-:-:S02]  /*1fa0*/  FADD R32, R30, -R22 ;  /* 0x800000161e207221 */ /* 0x000fc40000000000 */
[----:B0-----:R-:W-:-:S04]  /*1fb0*/  FADD R26, R16, -R14 ;  /* 0x8000000e101a7221 */ /* 0x001fc80000000000 */
[----:B------:R-:W-:Y:S01]  /*1fc0*/  FADD R31, R3, R26 ;  /* 0x0000001a031f7221 */ /* 0x000fe20000000000 */
[----:B--2---:R-:W-:Y:S01]  /*1fd0*/  FADD R29, -R17, R6 ;  /* 0x00000006111d7221 */ /* 0x004fe20000000100 */
[C---:B------:R-:W-:Y:S01]  /*1fe0*/  FADD R17, R11.reuse, R32 ;  /* 0x000000200b117221 */ /* 0x040fe20000000000 */
[----:B------:R-:W-:-:S03]  /*1ff0*/  FADD R11, R11, -R22 ;  /* 0x800000160b0b7221 */ /* 0x000fc60000000000 */
[-C--:B------:R-:W-:Y:S01]  /*2000*/  FMNMX R15, RZ, R29.reuse, !PT ;  /* 0x0000001dff0f7209 */ /* 0x080fe20007800000 */
[----:B------:R-:W-:Y:S01]  /*2010*/  @P2 FADD R17, R30, R11 ;  /* 0x0000000b1e112221 */ /* 0x000fe20000000000 */
[----:B------:R-:W-:Y:S01]  /*2020*/  FMNMX R27, RZ, -R29, !PT ;  /* 0x8000001dff1b7209 */ /* 0x000fe20007800000 */
[----:B------:R-:W-:Y:S01]  /*2030*/  FADD R29, R3, -R14 ;  /* 0x8000000e031d7221 */ /* 0x000fe20000000000 */
[C---:B------:R-:W-:Y:S01]  /*2040*/  FSETP.GE.AND P2, PT, |R22|.reuse, |R15|, PT ;  /* 0x4000000f1600720b */ /* 0x040fe20003f46200 */
[----:B------:R-:W-:Y:S01]  /*2050*/  FADD R11, R22, R15 ;  /* 0x0000000f160b7221 */ /* 0x000fe20000000000 */
[C---:B------:R-:W-:Y:S01]  /*2060*/  FSETP.GE.AND P3, PT, |R14|.reuse, |R27|, PT ;  /* 0x4000001b0e00720b */ /* 0x040fe20003f66200 */
[----:B------:R-:W-:Y:S01]  /*2070*/  FADD R3, R14, R27 ;  /* 0x0000001b0e037221 */ /* 0x000fe20000000000 */
[----:B------:R-:W-:Y:S01]  /*2080*/  @P1 FADD R31, R16, R29 ;  /* 0x0000001d101f1221 */ /* 0x000fe20000000000 */
[----:B------:R-:W-:Y:S01]  /*2090*/  FADD R29, R15, -R11 ;  /* 0x8000000b0f1d7221 */ /* 0x000fe20000000000 */
[----:B------:R-:W-:Y:S01]  /*20a0*/  FADD R8, R8, R17 ;  /* 0x0000001108087221 */ /* 0x000fe20000000000 */
[----:B------:R-:W-:Y:S01]  /*20b0*/  FADD R33, R27, -R3 ;  /* 0x800000031b217221 */ /* 0x000fe20000000000 */
[----:B------:R-:W-:Y:S01]  /*20c0*/  FADD R0, R0, R31 ;  /* 0x0000001f00007221 */ /* 0x000fe20000000000 */
[C---:B------:R-:W-:Y:S01]  /*20d0*/  FADD R29, R22.reuse, R29 ;  /* 0x0000001d161d7221 */ /* 0x040fe20000000000 */
[----:B------:R-:W-:Y:S01]  /*20e0*/  FADD R22, R22, -R11 ;  /* 0x8000000b16167221 */ /* 0x000fe20000000000 */
[C---:B------:R-:W-:Y:S01]  /*20f0*/  FADD R33, R14.reuse, R33 ;  /* 0x000000210e217221 */ /* 0x040fe20000000000 */
[----:B------:R-:W-:-:S02]  /*2100*/  FADD R14, R14, -R3 ;  /* 0x800000030e0e7221 */ /* 0x000fc40000000000 */
[----:B------:R-:W-:Y:S02]  /*2110*/  @P2 FADD R29, R15, R22 ;  /* 0x000000160f1d2221 */ /* 0x000fe40000000000 */
[----:B------:R-:W-:Y:S02]  /*2120*/  @P3 FADD R33, R27, R14 ;  /* 0x0000000e1b213221 */ /* 0x000fe40000000000 */
[----:B------:R-:W-:Y:S02]  /*2130*/  FADD R8, R8, R29 ;  /* 0x0000001d08087221 */ /* 0x000fe40000000000 */
[----:B------:R-:W-:-:S07]  /*2140*/  FADD R0, R0, R33 ;  /* 0x0000002100007221 */ /* 0x000fce0000000000 */
.L_x_31:
[----:B------:R-:W-:Y:S05]  /*2150*/  BSYNC.RECONVERGENT B1 ;  /* 0x0000000000017941 */ /* 0x000fea0003800200 */
.L_x_30:
[----:B------:R-:W-:Y:S05]  /*2160*/  @P0 BRA `(.L_x_29) ;  /* 0x0000000000680947 */ /* 0x000fea0003800000 */
[----:B------:R-:W-:-:S05]  /*2170*/  IADD3 R16, PT, PT, R28, 0x1, RZ ;  /* 0x000000011c107810 */ /* 0x000fca0007ffe0ff */
[----:B------:R-:W-:-:S04]  /*2180*/  IMAD.WIDE.U32 R14, R16, R25, R18 ;  /* 0x00000019100e7225 */ /* 0x000fc800078e0012 */
[----:B------:R-:W-:Y:S01]  /*2190*/  IMAD R16, R16, R9, R15 ;  /* 0x0000000910107224 */ /* 0x000fe200078e020f */
[----:B------:R-:W-:-:S04]  /*21a0*/  LEA R12, P0, R14, R12, 0x2 ;  /* 0x0000000c0e0c7211 */ /* 0x000fc800078010ff */
[----:B------:R-:W-:-:S06]  /*21b0*/  LEA.HI.X R13, R14, R13, R16, 0x2, P0 ;  /* 0x0000000d0e0d7211 */ /* 0x000fcc00000f1410 */
[----:B------:R-:W2:Y:S02]  /*21c0*/  LDG.E.CONSTANT R13, desc[UR6][R12.64] ;  /* 0x000000060c0d7981 */ /* 0x000ea4000c1e9900 */
[----:B--2--5:R-:W-:-:S05]  /*21d0*/  FADD R6, -R6, R13 ;  /* 0x0000000d06067221 */ /* 0x024fca0000000100 */
[-C--:B------:R-:W-:Y:S02]  /*21e0*/  FMNMX R14, RZ, R6.reuse, !PT ;  /* 0x00000006ff0e7209 */ /* 0x080fe40007800000 */
[----:B------:R-:W-:Y:S02]  /*21f0*/  FMNMX R6, RZ, -R6, !PT ;  /* 0x80000006ff067209 */ /* 0x000fe40007800000 */
[C---:B------:R-:W-:Y:S01]  /*2200*/  FSETP.GE.AND P0, PT, |R11|.reuse, |R14|, PT ;  /* 0x4000000e0b00720b */ /* 0x040fe20003f06200 */
[----:B------:R-:W-:Y:S01]  /*2210*/  FADD R15, R11, R14 ;  /* 0x0000000e0b0f7221 */ /* 0x000fe20000000000 */
[C---:B------:R-:W-:Y:S01]  /*2220*/  FSETP.GE.AND P1, PT, |R3|.reuse, |R6|, PT ;  /* 0x400000060300720b */ /* 0x040fe20003f26200 */
[----:B------:R-:W-:Y:S02]  /*2230*/  FADD R22, R3, R6 ;  /* 0x0000000603167221 */ /* 0x000fe40000000000 */
[----:B------:R-:W-:Y:S02]  /*2240*/  FADD R16, R14, -R15 ;  /* 0x8000000f0e107221 */ /* 0x000fe40000000000 */
[----:B------:R-:W-:-:S02]  /*2250*/  FADD R26, R6, -R22 ;  /* 0x80000016061a7221 */ /* 0x000fc40000000000 */
[C---:B------:R-:W-:Y:S01]  /*2260*/  FADD R17, R11.reuse, R16 ;  /* 0x000000100b117221 */ /* 0x040fe20000000000 */
[----:B------:R-:W-:Y:S01]  /*2270*/  FADD R11, R11, -R15 ;  /* 0x8000000f0b0b7221 */ /* 0x000fe20000000000 */
[C---:B------:R-:W-:Y:S01]  /*2280*/  FADD R25, R3.reuse, R26 ;  /* 0x0000001a03197221 */ /* 0x040fe20000000000 */
[--C-:B------:R-:W-:Y:S02]  /*2290*/  FADD R3, R3, -R22.reuse ;  /* 0x8000001603037221 */ /* 0x100fe40000000000 */
[----:B------:R-:W-:Y:S01]  /*22a0*/  @P0 FADD R17, R14, R11 ;  /* 0x0000000b0e110221 */ /* 0x000fe20000000000 */
[----:B------:R-:W-:Y:S01]  /*22b0*/  MOV R11, R15 ;  /* 0x0000000f000b7202 */ /* 0x000fe20000000f00 */
[----:B------:R-:W-:Y:S01]  /*22c0*/  @P1 FADD R25, R6, R3 ;  /* 0x0000000306191221 */ /* 0x000fe20000000000 */
[----:B------:R-:W-:Y:S01]  /*22d0*/  MOV R6, R13 ;  /* 0x0000000d00067202 */ /* 0x000fe20000000f00 */
[----:B------:R-:W-:Y:S01]  /*22e0*/  FADD R8, R8, R17 ;  /* 0x0000001108087221 */ /* 0x000fe20000000000 */
[----:B------:R-:W-:-:S02]  /*22f0*/  IMAD.MOV.U32 R3, RZ, RZ, R22 ;  /* 0x000000ffff037224 */ /* 0x000fc400078e0016 */
[----:B------:R-:W-:-:S07]  /*2300*/  FADD R0, R0, R25 ;  /* 0x0000001900007221 */ /* 0x000fce0000000000 */
.L_x_29:
[----:B------:R-:W-:Y:S05]  /*2310*/  BSYNC.RECONVERGENT B0 ;  /* 0x0000000000007941 */ /* 0x000fea0003800200 */
.L_x_28:
[----:B------:R-:W-:Y:S01]  /*2320*/  FADD R11, R8, R11 ;  /* 0x0000000b080b7221 */ /* 0x000fe20000000000 */
[----:B------:R-:W-:Y:S01]  /*2330*/  FADD R3, R0, R3 ;  /* 0x0000000300037221 */ /* 0x000fe20000000000 */
[----:B------:R-:W-:Y:S02]  /*2340*/  BSSY.RECONVERGENT B2, `(.L_x_32) ;  /* 0x0000016000027945 */ /* 0x000fe40003800200 */
[-C--:B------:R-:W-:Y:S01]  /*2350*/  FMUL R8, R11, R2.reuse ;  /* 0x000000020b087220 */ /* 0x080fe20000400000 */
[----:B------:R-:W-:Y:S01]  /*2360*/  FMUL R11, R3, R2 ;  /* 0x00000002030b7220 */ /* 0x000fe20000400000 */
[----:B------:R-:W-:-:S03]  /*2370*/  HFMA2 R3, -RZ, RZ, 0, 0 ;  /* 0x00000000ff037431 */ /* 0x000fc600000001ff */
[----:B------:R-:W-:-:S05]  /*2380*/  FADD R14, R8, R11 ;  /* 0x0000000b080e7221 */ /* 0x000fca0000000000 */
[----:B------:R-:W-:-:S13]  /*2390*/  FSETP.NEU.AND P0, PT, R14, RZ, PT ;  /* 0x000000ff0e00720b */ /* 0x000fda0003f0d000 */
[----:B------:R-:W-:Y:S05]  /*23a0*/  @!P0 BRA `(.L_x_33) ;  /* 0x00000000003c8947 */ /* 0x000fea0003800000 */
[----:B------:R-:W0:Y:S01]  /*23b0*/  MUFU.RCP R0, R14 ;  /* 0x0000000e00007308 */ /* 0x000e220000001000 */
[----:B------:R-:W-:Y:S01]  /*23c0*/  FADD R3, R8, -R11 ;  /* 0x8000000b08037221 */ /* 0x000fe20000000000 */
[----:B------:R-:W-:Y:S06]  /*23d0*/  BSSY.RECONVERGENT B3, `(.L_x_34) ;  /* 0x000000b000037945 */ /* 0x000fec0003800200 */
[----:B------:R-:W1:Y:S01]  /*23e0*/  FCHK P0, R3, R14 ;  /* 0x0000000e03007302 */ /* 0x000e620000000000 */
[----:B0-----:R-:W-:-:S04]  /*23f0*/  FFMA R13, -R14, R0, 1 ;  /* 0x3f8000000e0d7423 */ /* 0x001fc80000000100 */
[----:B------:R-:W-:-:S04]  /*2400*/  FFMA R0, R0, R13, R0 ;  /* 0x0000000d00007223 */ /* 0x000fc80000000000 */
[----:B------:R-:W-:-:S04]  /*2410*/  FFMA R13, R3, R0, RZ ;  /* 0x00000000030d7223 */ /* 0x000fc800000000ff */
[----:B------:R-:W-:-:S04]  /*2420*/  FFMA R12, -R14, R13, R3 ;  /* 0x0000000d0e0c7223 */ /* 0x000fc80000000103 */
[----:B------:R-:W-:Y:S01]  /*2430*/  FFMA R0, R0, R12, R13 ;  /* 0x0000000c00007223 */ /* 0x000fe2000000000d */
[----:B-1----:R-:W-:Y:S06]  /*2440*/  @!P0 BRA `(.L_x_35) ;  /* 0x00000000000c8947 */ /* 0x002fec0003800000 */
[----:B------:R-:W-:Y:S02]  /*2450*/  MOV R0, R14 ;  /* 0x0000000e00007202 */ /* 0x000fe40000000f00 */
[----:B------:R-:W-:-:S07]  /*2460*/  MOV R16, 0x2480 ;  /* 0x0000248000107802 */ /* 0x000fce0000000f00 */
[----:B-----5:R-:W-:Y:S05]  /*2470*/  CALL.REL.NOINC `($__internal_1_$__cuda_sm3x_div_rn_noftz_f32_slowpath) ;  /* 0x0000001000b87944 */ /* 0x020fea0003c00000 */
.L_x_35:
[----:B------:R-:W-:Y:S05]  /*2480*/  BSYNC.RECONVERGENT B3 ;  /* 0x0000000000037941 */ /* 0x000fea0003800200 */
.L_x_34:
[----:B------:R-:W-:-:S07]  /*2490*/  FMUL R3, R0, 100 ;  /* 0x42c8000000037820 */ /* 0x000fce0000400000 */
.L_x_33:
[----:B------:R-:W-:Y:S05]  /*24a0*/  BSYNC.RECONVERGENT B2 ;  /* 0x0000000000027941 */ /* 0x000fea0003800200 */
.L_x_32:
[----:B------:R-:W0:Y:S08]  /*24b0*/  LDC R22, c[0x0][0x398] ;  /* 0x0000e600ff167b82 */ /* 0x000e300000000800 */
[----:B------:R-:W1:Y:S01]  /*24c0*/  LDC.64 R12, c[0x0][0x390] ;  /* 0x0000e400ff0c7b82 */ /* 0x000e620000000a00 */
[----:B0-----:R-:W-:Y:S01]  /*24d0*/  IADD3 R0, PT, PT, R21, R22, RZ ;  /* 0x0000001615007210 */ /* 0x001fe20007ffe0ff */
[----:B-1----:R-:W-:-:S03]  /*24e0*/  IMAD.WIDE.U32 R14, R10, R12, RZ ;  /* 0x0000000c0a0e7225 */ /* 0x002fc600078e00ff */
[----:B------:R-:W-:Y:S01]  /*24f0*/  ISETP.GE.AND P0, PT, R0, R13, PT ;  /* 0x0000000d0000720c */ /* 0x000fe20003f06270 */
[----:B------:R-:W-:Y:S01]  /*2500*/  IMAD R15, R10, R9, R15 ;  /* 0x000000090a0f7224 */ /* 0x000fe200078e020f */
[----:B------:R-:W-:-:S04]  /*2510*/  LEA R16, P1, R14, R4, 0x2 ;  /* 0x000000040e107211 */ /* 0x000fc800078210ff */
[----:B------:R-:W-:-:S05]  /*2520*/  LEA.HI.X R17, R14, R7, R15, 0x2, P1 ;  /* 0x000000070e117211 */ /* 0x000fca00008f140f */
[----:B------:R0:W-:Y:S02]  /*2530*/  STG.E desc[UR6][R16.64], R3 ;  /* 0x0000000310007986 */ /* 0x0001e4000c101906 */
[----:B------:R-:W-:Y:S05]  /*2540*/  @P0 EXIT ;  /* 0x000000000000094d */ /* 0x000fea0003800000 */
[----:B------:R-:W-:Y:S01]  /*2550*/  LOP3.LUT R24, RZ, R24, RZ, 0x33, !PT ;  /* 0x00000018ff187212 */ /* 0x000fe200078e33ff */
[----:B------:R-:W-:Y:S03]  /*2560*/  BSSY.RECONVERGENT B2, `(.L_x_36) ;  /* 0x000003c000027945 */ /* 0x000fe60003800200 */
[----:B------:R-:W-:-:S04]  /*2570*/  IADD3 R24, PT, PT, -R22, R24, R13 ;  /* 0x0000001816187210 */ /* 0x000fc80007ffe10d */
[----:B0-----:R-:W-:-:S13]  /*2580*/  LOP3.LUT P0, R3, R24, 0x3, RZ, 0xc0, !PT ;  /* 0x0000000318037812 */ /* 0x001fda000780c0ff */
[----:B------:R-:W-:Y:S05]  /*2590*/  @!P0 BRA `(.L_x_37) ;  /* 0x0000000000e08947 */ /* 0x000fea0003800000 */
[----:B------:R-:W0:Y:S01]  /*25a0*/  LDCU.64 UR4, c[0x0][0x380] ;  /* 0x00007000ff0477ac */ /* 0x000e220008000a00 */
[----:B------:R-:W-:Y:S01]  /*25b0*/  IMAD R13, R9, R0, RZ ;  /* 0x00000000090d7224 */ /* 0x000fe200078e02ff */
[----:B------:R-:W-:Y:S01]  /*25c0*/  BSSY.RECONVERGENT B3, `(.L_x_38) ;  /* 0x0000033000037945 */ /* 0x000fe20003800200 */
[----:B------:R-:W-:Y:S01]  /*25d0*/  IMAD.WIDE.U32 R24, R0, R12, RZ ;  /* 0x0000000c00187225 */ /* 0x000fe200078e00ff */
[----:B------:R-:W-:Y:S02]  /*25e0*/  SHF.L.U64.HI R27, R12, 0x2, R9 ;  /* 0x000000020c1b7819 */ /* 0x000fe40000010209 */
[----:B------:R-:W-:Y:S01]  /*25f0*/  MOV R26, R10 ;  /* 0x0000000a001a7202 */ /* 0x000fe20000000f00 */
[----:B------:R-:W-:Y:S01]  /*2600*/  IMAD.SHL.U32 R21, R24, 0x4, RZ ;  /* 0x0000000418157824 */ /* 0x000fe200078e00ff */
[----:B------:R-:W-:Y:S02]  /*2610*/  IADD3 R13, PT, PT, R25, R13, RZ ;  /* 0x0000000d190d7210 */ /* 0x000fe40007ffe0ff */
[----:B------:R-:W-:-:S02]  /*2620*/  IADD3 R25, PT, PT, -R3, RZ, RZ ;  /* 0x000000ff03197210 */ /* 0x000fc40007ffe1ff */
[----:B------:R-:W-:Y:S02]  /*2630*/  SHF.L.U64.HI R24, R24, 0x2, R13 ;  /* 0x0000000218187819 */ /* 0x000fe4000001020d */
[----:B0-----:R-:W-:-:S04]  /*2640*/  IADD3 R20, P0, PT, R20, UR4, RZ ;  /* 0x0000000414147c10 */ /* 0x001fc8000ff1e0ff */
[----:B------:R-:W-:-:S09]  /*2650*/  IADD3.X R23, PT, PT, R23, UR5, RZ, P0, !PT ;  /* 0x0000000517177c10 */ /* 0x000fd200087fe4ff */
.L_x_43:
[----:B0-----:R-:W-:-:S04]  /*2660*/  IADD3 R14, P0, PT, R21, R20, RZ ;  /* 0x00000014150e7210 */ /* 0x001fc80007f1e0ff */
[----:B------:R-:W-:-:S05]  /*2670*/  IADD3.X R15, PT, PT, R24, R23, RZ, P0, !PT ;  /* 0x00000017180f7210 */ /* 0x000fca00007fe4ff */
[----:B------:R-:W2:Y:S01]  /*2680*/  LDG.E.CONSTANT R29, desc[UR6][R14.64] ;  /* 0x000000060e1d7981 */ /* 0x000ea2000c1e9900 */
[----:B------:R-:W-:Y:S01]  /*2690*/  BSSY.RECONVERGENT B4, `(.L_x_39) ;  /* 0x000001b000047945 */ /* 0x000fe20003800200 */
[----:B--2--5:R-:W-:-:S05]  /*26a0*/  FADD R0, R29, -R6 ;  /* 0x800000061d007221 */ /* 0x024fca0000000000 */
[-C--:B------:R-:W-:Y:S02]  /*26b0*/  FMNMX R3, RZ, R0.reuse, !PT ;  /* 0x00000000ff037209 */ /* 0x080fe40007800000 */
[----:B------:R-:W-:-:S03]  /*26c0*/  FMNMX R13, RZ, -R0, !PT ;  /* 0x80000000ff0d7209 */ /* 0x000fc60007800000 */
[-C--:B------:R-:W-:Y:S01]  /*26d0*/  FMUL R0, R3, R2.reuse ;  /* 0x0000000203007220 */ /* 0x080fe20000400000 */
[----:B------:R-:W-:Y:S02]  /*26e0*/  HFMA2 R3, -RZ, RZ, 0, 0 ;  /* 0x00000000ff037431 */ /* 0x000fe400000001ff */
[----:B------:R-:W-:Y:S01]  /*26f0*/  FMUL R6, R13, R2 ;  /* 0x000000020d067220 */ /* 0x000fe20000400000 */
[----:B------:R-:W-:-:S03]  /*2700*/  FFMA R8, R5, R8, R0 ;  /* 0x0000000805087223 */ /* 0x000fc60000000000 */
[----:B------:R-:W-:-:S04]  /*2710*/  FFMA R11, R5, R11, R6 ;  /* 0x0000000b050b7223 */ /* 0x000fc80000000006 */
        /* <DEDUP_REMOVED lines=13> */
[----:B------:R-:W-:Y:S01]  /*27f0*/  IMAD.MOV.U32 R0, RZ, RZ, R16 ;  /* 0x000000ffff007224 */ /* 0x000fe200078e0010 */
[----:B------:R-:W-:-:S07]  /*2800*/  MOV R16, 0x2820 ;  /* 0x0000282000107802 */ /* 0x000fce0000000f00 */
[----:B------:R-:W-:Y:S05]  /*2810*/  CALL.REL.NOINC `($__internal_1_$__cuda_sm3x_div_rn_noftz_f32_slowpath) ;  /* 0x0000000c00d07944 */ /* 0x000fea0003c00000 */
.L_x_42:
[----:B------:R-:W-:Y:S05]  /*2820*/  BSYNC.RECONVERGENT B5 ;  /* 0x0000000000057941 */ /* 0x000fea0003800200 */
.L_x_41:
[----:B------:R-:W-:-:S07]  /*2830*/  FMUL R3, R0, 100 ;  /* 0x42c8000000037820 */ /* 0x000fce0000400000 */
.L_x_40:
[----:B------:R-:W-:Y:S05]  /*2840*/  BSYNC.RECONVERGENT B4 ;  /* 0x0000000000047941 */ /* 0x000fea0003800200 */
.L_x_39:
[----:B------:R-:W-:Y:S02]  /*2850*/  IADD3 R14, P0, PT, R21, R4, RZ ;  /* 0x00000004150e7210 */ /* 0x000fe40007f1e0ff */
[----:B------:R-:W-:Y:S02]  /*2860*/  IADD3 R25, PT, PT, R25, 0x1, RZ ;  /* 0x0000000119197810 */ /* 0x000fe40007ffe0ff */
[----:B------:R-:W-:Y:S02]  /*2870*/  IADD3.X R15, PT, PT, R24, R7, RZ, P0, !PT ;  /* 0x00000007180f7210 */ /* 0x000fe400007fe4ff */
[----:B------:R-:W-:Y:S02]  /*2880*/  ISETP.NE.AND P0, PT, R25, RZ, PT ;  /* 0x000000ff1900720c */ /* 0x000fe40003f05270 */
[----:B------:R-:W-:Y:S01]  /*2890*/  LEA R21, P1, R12, R21, 0x2 ;  /* 0x000000150c157211 */ /* 0x000fe200078210ff */
[----:B------:R0:W-:Y:S01]  /*28a0*/  STG.E desc[UR6][R14.64], R3 ;  /* 0x000000030e007986 */ /* 0x0001e2000c101906 */
[----:B------:R-:W-:-:S02]  /*28b0*/  IADD3 R26, PT, PT, R26, 0x1, RZ ;  /* 0x000000011a1a7810 */ /* 0x000fc40007ffe0ff */
[----:B------:R-:W-:Y:S02]  /*28c0*/  MOV R6, R29 ;  /* 0x0000001d00067202 */ /* 0x000fe40000000f00 */
[----:B------:R-:W-:-:S05]  /*28d0*/  IADD3.X R24, PT, PT, R24, R27, RZ, P1, !PT ;  /* 0x0000001b18187210 */ /* 0x000fca0000ffe4ff */
[----:B------:R-:W-:Y:S05]  /*28e0*/  @P0 BRA `(.L_x_43) ;  /* 0xfffffffc005c0947 */ /* 0x000fea000383ffff */
[----:B------:R-:W-:Y:S05]  /*28f0*/  BSYNC.RECONVERGENT B3 ;  /* 0x0000000000037941 */ /* 0x000fea0003800200 */
.L_x_38:
[----:B------:R-:W-:Y:S01]  /*2900*/  VIADD R0, R26, 0x1 ;  /* 0x000000011a007836 */ /* 0x000fe20000000000 */
[----:B------:R-:W-:-:S07]  /*2910*/  MOV R6, R29 ;  /* 0x0000001d00067202 */ /* 0x000fce0000000f00 */
.L_x_37:
[----:B------:R-:W-:Y:S05]  /*2920*/  BSYNC.RECONVERGENT B2 ;  /* 0x0000000000027941 */ /* 0x000fea0003800200 */
.L_x_36:
[----:B0-----:R-:W0:Y:S02]  /*2930*/  LDC R3, c[0x0][0x394] ;  /* 0x0000e500ff037b82 */ /* 0x001e240000000800 */
[----:B0-----:R-:W-:-:S04]  /*2940*/  IADD3 R10, PT, PT, -R10, -0x2, R3 ;  /* 0xfffffffe0a0a7810 */ /* 0x001fc80007ffe103 */
[----:B------:R-:W-:-:S13]  /*2950*/  ISETP.GE.U32.AND P0, PT, R10, 0x3, PT ;  /* 0x000000030a00780c */ /* 0x000fda0003f06070 */
[----:B------:R-:W-:Y:S05]  /*2960*/  @!P0 EXIT ;  /* 0x000000000000894d */ /* 0x000fea0003800000 */
[----:B------:R-:W-:-:S07]  /*2970*/  IADD3 R10, PT, PT, R0, 0x1, RZ ;  /* 0x00000001000a7810 */ /* 0x000fce0007ffe0ff */
.L_x_60:
[----:B------:R-:W0:Y:S01]  /*2980*/  LDCU UR4, c[0x0][0x390] ;  /* 0x00007200ff0477ac */ /* 0x000e220008000800 */
[----:B------:R-:W-:Y:S01]  /*2990*/  IADD3 R25, PT, PT, R10, -0x1, RZ ;  /* 0xffffffff0a197810 */ /* 0x000fe20007ffe0ff */
[----:B------:R-:W1:Y:S04]  /*29a0*/  LDCU.64 UR8, c[0x0][0x380] ;  /* 0x00007000ff0877ac */ /* 0x000e680008000a00 */
[----:B0-----:R-:W-:-:S04]  /*29b0*/  IMAD.WIDE.U32 R20, R25, UR4, RZ ;  /* 0x0000000419147c25 */ /* 0x001fc8000f8e00ff */
[----:B------:R-:W-:Y:S01]  /*29c0*/  IMAD R25, R25, R9, R21 ;  /* 0x0000000919197224 */ /* 0x000fe200078e0215 */
[----:B------:R-:W-:-:S04]  /*29d0*/  IADD3 R0, P0, PT, R18, R20, RZ ;  /* 0x0000001412007210 */ /* 0x000fc80007f1e0ff */
[----:B------:R-:W-:Y:S02]  /*29e0*/  IADD3.X R3, PT, PT, R19, R25, RZ, P0, !PT ;  /* 0x0000001913037210 */ /* 0x000fe400007fe4ff */
[----:B-1----:R-:W-:-:S04]  /*29f0*/  LEA R12, P0, R0, UR8, 0x2 ;  /* 0x00000008000c7c11 */ /* 0x002fc8000f8010ff */
[----:B------:R-:W-:-:S05]  /*2a00*/  LEA.HI.X R13, R0, UR9, R3, 0x2, P0 ;  /* 0x00000009000d7c11 */ /* 0x000fca00080f1403 */
        /* <DEDUP_REMOVED lines=26> */
.L_x_47:
[----:B------:R-:W-:Y:S05]  /*2bb0*/  BSYNC.RECONVERGENT B3 ;  /* 0x0000000000037941 */ /* 0x000fea0003800200 */
.L_x_46:
[----:B------:R-:W-:-:S07]  /*2bc0*/  FMUL R3, R0, 100 ;  /* 0x42c8000000037820 */ /* 0x000fce0000400000 */
.L_x_45:
[----:B------:R-:W-:Y:S05]  /*2bd0*/  BSYNC.RECONVERGENT B2 ;  /* 0x0000000000027941 */ /* 0x000fea0003800200 */
.L_x_44:
[----:B------:R-:W0:Y:S01]  /*2be0*/  LDCU UR4, c[0x0][0x390] ;  /* 0x00007200ff0477ac */ /* 0x000e220008000800 */
[----:B------:R-:W1:Y:S01]  /*2bf0*/  LDCU.64 UR8, c[0x0][0x380] ;  /* 0x00007000ff0877ac */ /* 0x000e620008000a00 */
[----:B0-----:R-:W-:-:S04]  /*2c00*/  IMAD.WIDE.U32 R26, R10, UR4, RZ ;  /* 0x000000040a1a7c25 */ /* 0x001fc8000f8e00ff */
[----:B------:R-:W-:Y:S01]  /*2c10*/  IMAD R6, R10, R9, R27 ;  /* 0x000000090a067224 */ /* 0x000fe200078e021b */
[----:B------:R-:W-:-:S04]  /*2c20*/  IADD3 R0, P0, PT, R18, R26, RZ ;  /* 0x0000001a12007210 */ /* 0x000fc80007f1e0ff */
[----:B------:R-:W-:Y:S02]  /*2c30*/  IADD3.X R13, PT, PT, R19, R6, RZ, P0, !PT ;  /* 0x00000006130d7210 */ /* 0x000fe400007fe4ff */
[----:B-1----:R-:W-:-:S04]  /*2c40*/  LEA R12, P0, R0, UR8, 0x2 ;  /* 0x00000008000c7c11 */ /* 0x002fc8000f8010ff */
[----:B------:R-:W-:-:S05]  /*2c50*/  LEA.HI.X R13, R0, UR9, R13, 0x2, P0 ;  /* 0x00000009000d7c11 */ /* 0x000fca00080f140d */
[----:B------:R-:W2:Y:S01]  /*2c60*/  LDG.E.CONSTANT R12, desc[UR6][R12.64] ;  /* 0x000000060c0c7981 */ /* 0x000ea2000c1e9900 */
[C---:B------:R-:W-:Y:S01]  /*2c70*/  LEA R14, P0, R20.reuse, R4, 0x2 ;  /* 0x00000004140e7211 */ /* 0x040fe200078010ff */
[----:B------:R-:W-:Y:S03]  /*2c80*/  BSSY.RECONVERGENT B2, `(.L_x_48) ;  /* 0x000001d000027945 */ /* 0x000fe60003800200 */
[----:B------:R-:W-:-:S05]  /*2c90*/  LEA.HI.X R15, R20, R7, R25, 0x2, P0 ;  /* 0x00000007140f7211 */ /* 0x000fca00000f1419 */
[----:B------:R0:W-:Y:S01]  /*2ca0*/  STG.E desc[UR6][R14.64], R3 ;  /* 0x000000030e007986 */ /* 0x0001e2000c101906 */
[----:B--2---:R-:W-:-:S05]  /*2cb0*/  FADD R23, -R23, R12 ;  /* 0x0000000c17177221 */ /* 0x004fca0000000100 */
[-C--:B------:R-:W-:Y:S02]  /*2cc0*/  FMNMX R17, RZ, R23.reuse, !PT ;  /* 0x00000017ff117209 */ /* 0x080fe40007800000 */
[----:B------:R-:W-:-:S03]  /*2cd0*/  FMNMX R23, RZ, -R23, !PT ;  /* 0x80000017ff177209 */ /* 0x000fc60007800000 */
[-C--:B------:R-:W-:Y:S01]  /*2ce0*/  FMUL R20, R17, R2.reuse ;  /* 0x0000000211147220 */ /* 0x080fe20000400000 */
[----:B------:R-:W-:Y:S01]  /*2cf0*/  MOV R17, RZ ;  /* 0x000000ff00117202 */ /* 0x000fe20000000f00 */
[----:B------:R-:W-:Y:S02]  /*2d00*/  FMUL R0, R23, R2 ;  /* 0x0000000217007220 */ /* 0x000fe40000400000 */
[C---:B------:R-:W-:Y:S02]  /*2d10*/  FFMA R20, R5.reuse, R8, R20 ;  /* 0x0000000805147223 */ /* 0x040fe40000000014 */
[----:B------:R-:W-:-:S04]  /*2d20*/  FFMA R21, R5, R11, R0 ;  /* 0x0000000b05157223 */ /* 0x000fc80000000000 */
[----:B------:R-:W-:-:S05]  /*2d30*/  FADD R16, R20, R21 ;  /* 0x0000001514107221 */ /* 0x000fca0000000000 */
[----:B------:R-:W-:-:S13]  /*2d40*/  FSETP.NEU.AND P0, PT, R16, RZ, PT ;  /* 0x000000ff1000720b */ /* 0x000fda0003f0d000 */
[----:B0-----:R-:W-:Y:S05]  /*2d50*/  @!P0 BRA `(.L_x_49) ;  /* 0x00000000003c8947 */ /* 0x001fea0003800000 */
        /* <DEDUP_REMOVED lines=12> */
[----:B------:R-:W-:Y:S05]  /*2e20*/  CALL.REL.NOINC `($__internal_1_$__cuda_sm3x_div_rn_noftz_f32_slowpath) ;  /* 0x00000008004c7944 */ /* 0x000fea0003c00000 */
.L_x_51:
[----:B------:R-:W-:Y:S05]  /*2e30*/  BSYNC.RECONVERGENT B3 ;  /* 0x0000000000037941 */ /* 0x000fea0003800200 */
.L_x_50:
[----:B------:R-:W-:-:S07]  /*2e40*/  FMUL R17, R0, 100 ;  /* 0x42c8000000117820 */ /* 0x000fce0000400000 */
.L_x_49:
[----:B------:R-:W-:Y:S05]  /*2e50*/  BSYNC.RECONVERGENT B2 ;  /* 0x0000000000027941 */ /* 0x000fea0003800200 */
.L_x_48:
[----:B------:R-:W0:Y:S01]  /*2e60*/  LDCU UR4, c[0x0][0x390] ;  /* 0x00007200ff0477ac */ /* 0x000e220008000800 */
[----:B------:R-:W-:Y:S01]  /*2e70*/  IADD3 R8, PT, PT, R10, 0x1, RZ ;  /* 0x000000010a087810 */ /* 0x000fe20007ffe0ff */
        /* <DEDUP_REMOVED lines=9> */
[----:B--2---:R-:W-:Y:S01]  /*2f10*/  FADD R0, -R12, R11 ;  /* 0x0000000b0c007221 */ /* 0x004fe20000000100 */
[----:B------:R-:W-:-:S04]  /*2f20*/  LEA R12, P0, R26, R4, 0x2 ;  /* 0x000000041a0c7211 */ /* 0x000fc800078010ff */
[-C--:B------:R-:W-:Y:S02]  /*2f30*/  FMNMX R3, RZ, R0.reuse, !PT ;  /* 0x00000000ff037209 */ /* 0x080fe40007800000 */
[----:B------:R-:W-:Y:S02]  /*2f40*/  FMNMX R23, RZ, -R0, !PT ;  /* 0x80000000ff177209 */ /* 0x000fe40007800000 */
[----:B------:R-:W-:Y:S01]  /*2f50*/  LEA.HI.X R13, R26, R7, R6, 0x2, P0 ;  /* 0x000000071a0d7211 */ /* 0x000fe200000f1406 */
[-C--:B------:R-:W-:Y:S01]  /*2f60*/  FMUL R0, R3, R2.reuse ;  /* 0x0000000203007220 */ /* 0x080fe20000400000 */
[----:B------:R-:W-:Y:S02]  /*2f70*/  IMAD.MOV.U32 R3, RZ, RZ, RZ ;  /* 0x000000ffff037224 */ /* 0x000fe400078e00ff */
[----:B------:R-:W-:Y:S01]  /*2f80*/  FMUL R6, R23, R2 ;  /* 0x0000000217067220 */ /* 0x000fe20000400000 */
[C---:B------:R-:W-:Y:S01]  /*2f90*/  FFMA R23, R5.reuse, R20, R0 ;  /* 0x0000001405177223 */ /* 0x040fe20000000000 */
[----:B------:R0:W-:Y:S02]  /*2fa0*/  STG.E desc[UR6][R12.64], R17 ;  /* 0x000000110c007986 */ /* 0x0001e4000c101906 */
        /* <DEDUP_REMOVED lines=17> */
.L_x_55:
[----:B------:R-:W-:Y:S05]  /*30c0*/  BSYNC.RECONVERGENT B3 ;  /* 0x0000000000037941 */ /* 0x000fea0003800200 */
.L_x_54:
[----:B------:R-:W-:-:S07]  /*30d0*/  FMUL R3, R0, 100 ;  /* 0x42c8000000037820 */ /* 0x000fce0000400000 */
.L_x_53:
[----:B------:R-:W-:Y:S05]  /*30e0*/  BSYNC.RECONVERGENT B2 ;  /* 0x0000000000027941 */ /* 0x000fea0003800200 */
.L_x_52:
        /* <DEDUP_REMOVED lines=38> */
.L_x_59:
[----:B------:R-:W-:Y:S05]  /*3350*/  BSYNC.RECONVERGENT B3 ;  /* 0x0000000000037941 */ /* 0x000fea0003800200 */
.L_x_58:
[----:B------:R-:W-:-:S07]  /*3360*/  FMUL R13, R0, 100 ;  /* 0x42c80000000d7820 */ /* 0x000fce0000400000 */
.L_x_57:
[----:B------:R-:W-:Y:S05]  /*3370*/  BSYNC.RECONVERGENT B2 ;  /* 0x0000000000027941 */ /* 0x000fea0003800200 */
.L_x_56:
[----:B------:R-:W0:Y:S01]  /*3380*/  LDCU UR4, c[0x0][0x394] ;  /* 0x00007280ff0477ac */ /* 0x000e220008000800 */
[----:B------:R-:W-:Y:S01]  /*3390*/  LEA R14, P0, R26, R4, 0x2 ;  /* 0x000000041a0e7211 */ /* 0x000fe200078010ff */
[C---:B------:R-:W-:Y:S01]  /*33a0*/  VIADD R0, R10.reuse, 0x3 ;  /* 0x000000030a007836 */ /* 0x040fe20000000000 */
[----:B------:R-:W-:Y:S02]  /*33b0*/  IADD3 R10, PT, PT, R10, 0x4, RZ ;  /* 0x000000040a0a7810 */ /* 0x000fe40007ffe0ff */
[----:B------:R-:W-:-:S05]  /*33c0*/  LEA.HI.X R15, R26, R7, R12, 0x2, P0 ;  /* 0x000000071a0f7211 */ /* 0x000fca00000f140c */
[----:B------:R1:W-:Y:S01]  /*33d0*/  STG.E desc[UR6][R14.64], R13 ;  /* 0x0000000d0e007986 */ /* 0x0003e2000c101906 */
[----:B0-----:R-:W-:-:S13]  /*33e0*/  ISETP.GE.AND P0, PT, R0, UR4, PT ;  /* 0x0000000400007c0c */ /* 0x001fda000bf06270 */
[----:B-1----:R-:W-:Y:S05]  /*33f0*/  @!P0 BRA `(.L_x_60) ;  /* 0xfffffff400608947 */ /* 0x002fea000383ffff */
[----:B------:R-:W-:Y:S05]  /*3400*/  EXIT ;  /* 0x000000000000794d */ /* 0x000fea0003800000 */
        .weak           $__internal_0_$__cuda_sm20_rcp_rn_f32_slowpath
        .type           $__internal_0_$__cuda_sm20_rcp_rn_f32_slowpath,@function
        .size           $__internal_0_$__cuda_sm20_rcp_rn_f32_slowpath,($__internal_1_$__cuda_sm3x_div_rn_noftz_f32_slowpath - $__internal_0_$__cuda_sm20_rcp_rn_f32_slowpath)
$__internal_0_$__cuda_sm20_rcp_rn_f32_slowpath:
[----:B------:R-:W-:-:S04]  /*3410*/  SHF.L.U32 R2, R0, 0x1, RZ ;  /* 0x0000000100027819 */ /* 0x000fc800000006ff */
[----:B------:R-:W-:-:S04]  /*3420*/  SHF.R.U32.HI R2, RZ, 0x18, R2 ;  /* 0x00000018ff027819 */ /* 0x000fc80000011602 */
[----:B------:R-:W-:-:S13]  /*3430*/  ISETP.NE.U32.AND P0, PT, R2, RZ, PT ;  /* 0x000000ff0200720c */ /* 0x000fda0003f05070 */
[----:B------:R-:W-:Y:S05]  /*3440*/  @P0 BRA `(.L_x_61) ;  /* 0x00000000002c0947 */ /* 0x000fea0003800000 */
[----:B------:R-:W-:-:S04]  /*3450*/  SHF.L.U32 R2, R0, 0x1, RZ ;  /* 0x0000000100027819 */ /* 0x000fc800000006ff */
[----:B------:R-:W-:-:S13]  /*3460*/  ISETP.NE.AND P0, PT, R2, RZ, PT ;  /* 0x000000ff0200720c */ /* 0x000fda0003f05270 */
[----:B------:R0:W1:Y:S01]  /*3470*/  @!P0 MUFU.RCP R2, R0 ;  /* 0x0000000000028308 */ /* 0x0000620000001000 */
[----:B------:R-:W-:Y:S05]  /*3480*/  @!P0 BRA `(.L_x_62) ;  /* 0x0000000000a48947 */ /* 0x000fea0003800000 */
[----:B------:R-:W-:-:S04]  /*3490*/  FFMA R3, R0, 1.84467440737095516160e+19, RZ ;  /* 0x5f80000000037823 */ /* 0x000fc800000000ff */
[----:B0-----:R-:W1:Y:S02]  /*34a0*/  MUFU.RCP R0, R3 ;  /* 0x0000000300007308 */ /* 0x001e640000001000 */
[----:B-1----:R-:W-:-:S04]  /*34b0*/  FFMA R2, R3, R0, -1 ;  /* 0xbf80000003027423 */ /* 0x002fc80000000000 */
[----:B------:R-:W-:-:S04]  /*34c0*/  FADD.FTZ R5, -R2, -RZ ;  /* 0x800000ff02057221 */ /* 0x000fc80000010100 */
[----:B------:R-:W-:-:S04]  /*34d0*/  FFMA R0, R0, R5, R0 ;  /* 0x0000000500007223 */ /* 0x000fc80000000000 */
[----:B------:R-:W-:Y:S01]  /*34e0*/  FFMA R2, R0, 1.84467440737095516160e+19, RZ ;  /* 0x5f80000000027823 */ /* 0x000fe200000000ff */
[----:B------:R-:W-:Y:S06]  /*34f0*/  BRA `(.L_x_62) ;  /* 0x0000000000887947 */ /* 0x000fec0003800000 */
.L_x_61:
[----:B------:R-:W-:-:S04]  /*3500*/  IADD3 R3, PT, PT, R2, -0xfd, RZ ;  /* 0xffffff0302037810 */ /* 0x000fc80007ffe0ff */
[----:B------:R-:W-:-:S13]  /*3510*/  ISETP.GT.U32.AND P0, PT, R3, 0x1, PT ;  /* 0x000000010300780c */ /* 0x000fda0003f04070 */
[----:B------:R-:W-:Y:S05]  /*3520*/  @P0 BRA `(.L_x_63) ;  /* 0x0000000000780947 */ /* 0x000fea0003800000 */
[----:B------:R-:W-:Y:S01]  /*3530*/  LOP3.LUT R4, R0, 0x7fffff, RZ, 0xc0, !PT ;  /* 0x007fffff00047812 */ /* 0x000fe200078ec0ff */
[----:B------:R-:W-:-:S03]  /*3540*/  HFMA2 R12, -RZ, RZ, 0, 1.78813934326171875e-07 ;  /* 0x00000003ff0c7431 */ /* 0x000fc600000001ff */
[----:B------:R-:W-:-:S04]  /*3550*/  LOP3.LUT R4, R4, 0x3f800000, RZ, 0xfc, !PT ;  /* 0x3f80000004047812 */ /* 0x000fc800078efcff */
[----:B------:R-:W0:Y:S01]  /*3560*/  MUFU.RCP R5, R4 ;  /* 0x0000000400057308 */ /* 0x000e220000001000 */
[----:B------:R-:W-:Y:S01]  /*3570*/  SHF.L.U32 R9, R12, R3, RZ ;  /* 0x000000030c097219 */ /* 0x000fe200000006ff */
[----:B0-----:R-:W-:-:S04]  /*3580*/  FFMA R6, R4, R5, -1 ;  /* 0xbf80000004067423 */ /* 0x001fc80000000005 */
[----:B------:R-:W-:-:S04]  /*3590*/  FADD.FTZ R6, -R6, -RZ ;  /* 0x800000ff06067221 */ /* 0x000fc80000010100 */
[CCC-:B------:R-:W-:Y:S01]  /*35a0*/  FFMA.RM R7, R5.reuse, R6.reuse, R5.reuse ;  /* 0x0000000605077223 */ /* 0x1c0fe20000004005 */
[----:B------:R-:W-:-:S04]  /*35b0*/  FFMA.RP R6, R5, R6, R5 ;  /* 0x0000000605067223 */ /* 0x000fc80000008005 */
[C---:B------:R-:W-:Y:S02]  /*35c0*/  LOP3.LUT R5, R7.reuse, 0x7fffff, RZ, 0xc0, !PT ;  /* 0x007fffff07057812 */ /* 0x040fe400078ec0ff */
[----:B------:R-:W-:Y:S02]  /*35d0*/  FSETP.NEU.FTZ.AND P0, PT, R7, R6, PT ;  /* 0x000000060700720b */ /* 0x000fe40003f1d000 */
[----:B------:R-:W-:Y:S02]  /*35e0*/  LOP3.LUT R6, R5, 0x800000, RZ, 0xfc, !PT ;  /* 0x0080000005067812 */ /* 0x000fe400078efcff */
[----:B------:R-:W-:Y:S02]  /*35f0*/  SEL R5, RZ, 0xffffffff, !P0 ;  /* 0xffffffffff057807 */ /* 0x000fe40004000000 */
[----:B------:R-:W-:-:S03]  /*3600*/  LOP3.LUT R4, R9, R6, RZ, 0xc0, !PT ;  /* 0x0000000609047212 */ /* 0x000fc600078ec0ff */
[----:B------:R-:W-:Y:S01]  /*3610*/  IMAD.MOV R5, RZ, RZ, -R5 ;  /* 0x000000ffff057224 */ /* 0x000fe200078e0a05 */
[----:B------:R-:W-:-:S04]  /*3620*/  SHF.R.U32.HI R4, RZ, R3, R4 ;  /* 0x00000003ff047219 */ /* 0x000fc80000011604 */
[----:B------:R-:W-:Y:S02]  /*3630*/  LOP3.LUT P1, RZ, R5, R3, R6, 0xf8, !PT ;  /* 0x0000000305ff7212 */ /* 0x000fe4000782f806 */
[C---:B------:R-:W-:Y:S02]  /*3640*/  LOP3.LUT P0, RZ, R4.reuse, 0x1, RZ, 0xc0, !PT ;  /* 0x0000000104ff7812 */ /* 0x040fe4000780c0ff */
[----:B------:R-:W-:-:S04]  /*3650*/  LOP3.LUT P2, RZ, R4, 0x2, RZ, 0xc0, !PT ;  /* 0x0000000204ff7812 */ /* 0x000fc8000784c0ff */
[----:B------:R-:W-:Y:S02]  /*3660*/  PLOP3.LUT P0, PT, P0, P1, P2, 0xe0, 0x0 ;  /* 0x000000000000781c */ /* 0x000fe40000703c20 */
[----:B------:R-:W-:Y:S02]  /*3670*/  LOP3.LUT P1, RZ, R0, 0x7fffff, RZ, 0xc0, !PT ;  /* 0x007fffff00ff7812 */ /* 0x000fe4000782c0ff */
[----:B------:R-:W-:-:S04]  /*3680*/  SEL R3, RZ, 0x1, !P0 ;  /* 0x00000001ff037807 */ /* 0x000fc80004000000 */
[----:B------:R-:W-:-:S04]  /*3690*/  IADD3 R3, PT, PT, -R3, RZ, RZ ;  /* 0x000000ff03037210 */ /* 0x000fc80007ffe1ff */
[----:B------:R-:W-:Y:S02]  /*36a0*/  ISETP.GE.AND P0, PT, R3, RZ, PT ;  /* 0x000000ff0300720c */ /* 0x000fe40003f06270 */
[----:B------:R-:W-:-:S04]  /*36b0*/  IADD3 R3, PT, PT, R2, -0xfc, RZ ;  /* 0xffffff0402037810 */ /* 0x000fc80007ffe0ff */
[----:B------:R-:W-:-:S07]  /*36c0*/  SHF.R.U32.HI R3, RZ, R3, R6 ;  /* 0x00000003ff037219 */ /* 0x000fce0000011606 */
[----:B------:R-:W-:-:S04]  /*36d0*/  @!P0 IADD3 R3, PT, PT, R3, 0x1, RZ ;  /* 0x0000000103038810 */ /* 0x000fc80007ffe0ff */
[----:B------:R-:W-:-:S04]  /*36e0*/  @!P1 SHF.L.U32 R3, R3, 0x1, RZ ;  /* 0x0000000103039819 */ /* 0x000fc800000006ff */
[----:B------:R-:W-:Y:S01]  /*36f0*/  LOP3.LUT R2, R3, 0x80000000, R0, 0xf8, !PT ;  /* 0x8000000003027812 */ /* 0x000fe200078ef800 */
[----:B------:R-:W-:Y:S06]  /*3700*/  BRA `(.L_x_62) ;  /* 0x0000000000047947 */ /* 0x000fec0003800000 */
.L_x_63:
[----:B------:R2:W3:Y:S02]  /*3710*/  MUFU.RCP R2, R0 ;  /* 0x0000000000027308 */ /* 0x0004e40000001000 */
.L_x_62:
[----:B0123--:R-:W-:Y:S01]  /*3720*/  MOV R0, R2 ;  /* 0x0000000200007202 */ /* 0x00ffe20000000f00 */
[----:B------:R-:W-:Y:S01]  /*3730*/  IMAD.MOV.U32 R2, RZ, RZ, R8 ;  /* 0x000000ffff027224 */ /* 0x000fe200078e0008 */
[----:B------:R-:W-:-:S04]  /*3740*/  MOV R3, 0x0 ;  /* 0x0000000000037802 */ /* 0x000fc80000000f00 */
[----:B------:R-:W-:Y:S05]  /*3750*/  RET.REL.NODEC R2 `(cmo_many_series_one_param_f32) ;  /* 0xffffffc802287950 */ /* 0x000fea0003c3ffff */
        .weak           $__internal_1_$__cuda_sm3x_div_rn_noftz_f32_slowpath
        .type           $__internal_1_$__cuda_sm3x_div_rn_noftz_f32_slowpath,@function
        .size           $__internal_1_$__cuda_sm3x_div_rn_noftz_f32_slowpath,(.L_x_183 - $__internal_1_$__cuda_sm3x_div_rn_noftz_f32_slowpath)
$__internal_1_$__cuda_sm3x_div_rn_noftz_f32_slowpath:
[----:B------:R-:W-:Y:S01]  /*3760*/  SHF.R.U32.HI R14, RZ, 0x17, R0 ;  /* 0x00000017ff0e7819 */ /* 0x000fe20000011600 */
[----:B------:R-:W-:Y:S01]  /*3770*/  BSSY.RECONVERGENT B0, `(.L_x_64) ;  /* 0x0000062000007945 */ /* 0x000fe20003800200 */
[----:B------:R-:W-:Y:S02]  /*3780*/  SHF.R.U32.HI R15, RZ, 0x17, R3 ;  /* 0x00000017ff0f7819 */ /* 0x000fe40000011603 */
[----:B------:R-:W-:Y:S02]  /*3790*/  LOP3.LUT R14, R14, 0xff, RZ, 0xc0, !PT ;  /* 0x000000ff0e0e7812 */ /* 0x000fe400078ec0ff */
[----:B------:R-:W-:Y:S02]  /*37a0*/  LOP3.LUT R15, R15, 0xff, RZ, 0xc0, !PT ;  /* 0x000000ff0f0f7812 */ /* 0x000fe400078ec0ff */
[----:B------:R-:W-:Y:S02]  /*37b0*/  IADD3 R17, PT, PT, R14, -0x1, RZ ;  /* 0xffffffff0e117810 */ /* 0x000fe40007ffe0ff */
[----:B------:R-:W-:-:S02]  /*37c0*/  IADD3 R22, PT, PT, R15, -0x1, RZ ;  /* 0xffffffff0f167810 */ /* 0x000fc40007ffe0ff */
[----:B------:R-:W-:-:S04]  /*37d0*/  ISETP.GT.U32.AND P0, PT, R17, 0xfd, PT ;  /* 0x000000fd1100780c */ /* 0x000fc80003f04070 */
[----:B------:R-:W-:-:S13]  /*37e0*/  ISETP.GT.U32.OR P0, PT, R22, 0xfd, P0 ;  /* 0x000000fd1600780c */ /* 0x000fda0000704470 */
[----:B------:R-:W-:Y:S01]  /*37f0*/  @!P0 MOV R13, RZ ;  /* 0x000000ff000d8202 */ /* 0x000fe20000000f00 */
[----:B------:R-:W-:Y:S06]  /*3800*/  @!P0 BRA `(.L_x_65) ;  /* 0x00000000005c8947 */ /* 0x000fec0003800000 */
[----:B------:R-:W-:Y:S02]  /*3810*/  FSETP.GTU.FTZ.AND P0, PT, |R3|, +INF , PT ;  /* 0x7f8000000300780b */ /* 0x000fe40003f1c200 */
[----:B------:R-:W-:-:S04]  /*3820*/  FSETP.GTU.FTZ.AND P1, PT, |R0|, +INF , PT ;  /* 0x7f8000000000780b */ /* 0x000fc80003f3c200 */
[----:B------:R-:W-:-:S13]  /*3830*/  PLOP3.LUT P0, PT, P0, P1, PT, 0xf8, 0x8f ;  /* 0x00000000008f781c */ /* 0x000fda0000703f70 */
[----:B------:R-:W-:Y:S05]  /*3840*/  @P0 BRA `(.L_x_66) ;  /* 0x00000004004c0947 */ /* 0x000fea0003800000 */
[----:B------:R-:W-:-:S13]  /*3850*/  LOP3.LUT P0, RZ, R0, 0x7fffffff, R3, 0xc8, !PT ;  /* 0x7fffffff00ff7812 */ /* 0x000fda000780c803 */
[----:B------:R-:W-:Y:S05]  /*3860*/  @!P0 BRA `(.L_x_67) ;  /* 0x00000004003c8947 */ /* 0x000fea0003800000 */
[C---:B------:R-:W-:Y:S02]  /*3870*/  FSETP.NEU.FTZ.AND P1, PT, |R3|.reuse, +INF , PT ;  /* 0x7f8000000300780b */ /* 0x040fe40003f3d200 */
[----:B------:R-:W-:Y:S02]  /*3880*/  FSETP.NEU.FTZ.AND P2, PT, |R0|, +INF , PT ;  /* 0x7f8000000000780b */ /* 0x000fe40003f5d200 */
[----:B------:R-:W-:-:S11]  /*3890*/  FSETP.NEU.FTZ.AND P0, PT, |R3|, +INF , PT ;  /* 0x7f8000000300780b */ /* 0x000fd60003f1d200 */
[----:B------:R-:W-:Y:S05]  /*38a0*/  @!P2 BRA !P1, `(.L_x_67) ;  /* 0x00000004002ca947 */ /* 0x000fea0004800000 */
[----:B------:R-:W-:-:S04]  /*38b0*/  LOP3.LUT P1, RZ, R3, 0x7fffffff, RZ, 0xc0, !PT ;  /* 0x7fffffff03ff7812 */ /* 0x000fc8000782c0ff */
[----:B------:R-:W-:-:S13]  /*38c0*/  PLOP3.LUT P1, PT, P2, P1, PT, 0x2f, 0xf2 ;  /* 0x0000000000f2781c */ /* 0x000fda0001722577 */
[----:B------:R-:W-:Y:S05]  /*38d0*/  @P1 BRA `(.L_x_68) ;  /* 0x0000000400181947 */ /* 0x000fea0003800000 */
[----:B------:R-:W-:-:S04]  /*38e0*/  LOP3.LUT P1, RZ, R0, 0x7fffffff, RZ, 0xc0, !PT ;  /* 0x7fffffff00ff7812 */ /* 0x000fc8000782c0ff */
[----:B------:R-:W-:-:S13]  /*38f0*/  PLOP3.LUT P0, PT, P0, P1, PT, 0x2f, 0xf2 ;  /* 0x0000000000f2781c */ /* 0x000fda0000702577 */
[----:B------:R-:W-:Y:S05]  /*3900*/  @P0 BRA `(.L_x_69) ;  /* 0x0000000400000947 */ /* 0x000fea0003800000 */
[----:B------:R-:W-:Y:S02]  /*3910*/  ISETP.GE.AND P0, PT, R22, RZ, PT ;  /* 0x000000ff1600720c */ /* 0x000fe40003f06270 */
[----:B------:R-:W-:-:S11]  /*3920*/  ISETP.GE.AND P1, PT, R17, RZ, PT ;  /* 0x000000ff1100720c */ /* 0x000fd60003f26270 */
[----:B------:R-:W-:Y:S01]  /*3930*/  @P0 MOV R13, RZ ;  /* 0x000000ff000d0202 */ /* 0x000fe20000000f00 */
[----:B------:R-:W-:Y:S02]  /*3940*/  @!P0 IMAD.MOV.U32 R13, RZ, RZ, -0x40 ;  /* 0xffffffc0ff0d8424 */ /* 0x000fe400078e00ff */
[----:B------:R-:W-:Y:S01]  /*3950*/  @!P0 FFMA R3, R3, 1.84467440737095516160e+19, RZ ;  /* 0x5f80000003038823 */ /* 0x000fe200000000ff */
[----:B------:R-:W-:Y:S02]  /*3960*/  @!P1 FFMA R0, R0, 1.84467440737095516160e+19, RZ ;  /* 0x5f80000000009823 */ /* 0x000fe400000000ff */
[----:B------:R-:W-:-:S07]  /*3970*/  @!P1 IADD3 R13, PT, PT, R13, 0x40, RZ ;  /* 0x000000400d0d9810 */ /* 0x000fce0007ffe0ff */
.L_x_65:
[----:B------:R-:W-:Y:S01]  /*3980*/  LEA R17, R14, 0xc0800000, 0x17 ;  /* 0xc08000000e117811 */ /* 0x000fe200078eb8ff */
[----:B------:R-:W-:Y:S01]  /*3990*/  BSSY.RECONVERGENT B1, `(.L_x_70) ;  /* 0x0000036000017945 */ /* 0x000fe20003800200 */
[----:B------:R-:W-:Y:S02]  /*39a0*/  IADD3 R15, PT, PT, R15, -0x7f, RZ ;  /* 0xffffff810f0f7810 */ /* 0x000fe40007ffe0ff */
[----:B------:R-:W-:Y:S02]  /*39b0*/  IADD3 R28, PT, PT, -R17, R0, RZ ;  /* 0x00000000111c7210 */ /* 0x000fe40007ffe1ff */
[C---:B------:R-:W-:Y:S01]  /*39c0*/  IADD3 R14, PT, PT, R15.reuse, 0x7f, -R14 ;  /* 0x0000007f0f0e7810 */ /* 0x040fe20007ffe80e */
[----:B------:R-:W-:Y:S01]  /*39d0*/  IMAD R0, R15, -0x800000, R3 ;  /* 0xff8000000f007824 */ /* 0x000fe200078e0203 */
[----:B------:R-:W0:Y:S01]  /*39e0*/  MUFU.RCP R22, R28 ;  /* 0x0000001c00167308 */ /* 0x000e220000001000 */
[----:B------:R-:W-:Y:S01]  /*39f0*/  FADD.FTZ R17, -R28, -RZ ;  /* 0x800000ff1c117221 */ /* 0x000fe20000010100 */
[----:B------:R-:W-:-:S03]  /*3a00*/  IADD3 R13, PT, PT, R14, R13, RZ ;  /* 0x0000000d0e0d7210 */ /* 0x000fc60007ffe0ff */
[----:B0-----:R-:W-:-:S04]  /*3a10*/  FFMA R31, R22, R17, 1 ;  /* 0x3f800000161f7423 */ /* 0x001fc80000000011 */
[----:B------:R-:W-:-:S04]  /*3a20*/  FFMA R31, R22, R31, R22 ;  /* 0x0000001f161f7223 */ /* 0x000fc80000000016 */
[----:B------:R-:W-:-:S04]  /*3a30*/  FFMA R22, R0, R31, RZ ;  /* 0x0000001f00167223 */ /* 0x000fc800000000ff */
[----:B------:R-:W-:-:S04]  /*3a40*/  FFMA R3, R17, R22, R0 ;  /* 0x0000001611037223 */ /* 0x000fc80000000000 */
[----:B------:R-:W-:-:S04]  /*3a50*/  FFMA R22, R31, R3, R22 ;  /* 0x000000031f167223 */ /* 0x000fc80000000016 */
[----:B------:R-:W-:-:S04]  /*3a60*/  FFMA R17, R17, R22, R0 ;  /* 0x0000001611117223 */ /* 0x000fc80000000000 */
[----:B------:R-:W-:-:S05]  /*3a70*/  FFMA R0, R31, R17, R22 ;  /* 0x000000111f007223 */ /* 0x000fca0000000016 */
[----:B------:R-:W-:-:S04]  /*3a80*/  SHF.R.U32.HI R3, RZ, 0x17, R0 ;  /* 0x00000017ff037819 */ /* 0x000fc80000011600 */
[----:B------:R-:W-:-:S04]  /*3a90*/  LOP3.LUT R14, R3, 0xff, RZ, 0xc0, !PT ;  /* 0x000000ff030e7812 */ /* 0x000fc800078ec0ff */
[----:B------:R-:W-:-:S05]  /*3aa0*/  IADD3 R3, PT, PT, R14, R13, RZ ;  /* 0x0000000d0e037210 */ /* 0x000fca0007ffe0ff */
[----:B------:R-:W-:-:S05]  /*3ab0*/  VIADD R14, R3, 0xffffffff ;  /* 0xffffffff030e7836 */ /* 0x000fca0000000000 */
[----:B------:R-:W-:-:S13]  /*3ac0*/  ISETP.GE.U32.AND P0, PT, R14, 0xfe, PT ;  /* 0x000000fe0e00780c */ /* 0x000fda0003f06070 */
[----:B------:R-:W-:Y:S05]  /*3ad0*/  @!P0 BRA `(.L_x_71) ;  /* 0x0000000000808947 */ /* 0x000fea0003800000 */
[----:B------:R-:W-:-:S13]  /*3ae0*/  ISETP.GT.AND P0, PT, R3, 0xfe, PT ;  /* 0x000000fe0300780c */ /* 0x000fda0003f04270 */
[----:B------:R-:W-:Y:S05]  /*3af0*/  @P0 BRA `(.L_x_72) ;  /* 0x00000000006c0947 */ /* 0x000fea0003800000 */
[----:B------:R-:W-:-:S13]  /*3b00*/  ISETP.GE.AND P0, PT, R3, 0x1, PT ;  /* 0x000000010300780c */ /* 0x000fda0003f06270 */
[----:B------:R-:W-:Y:S05]  /*3b10*/  @P0 BRA `(.L_x_73) ;  /* 0x0000000000740947 */ /* 0x000fea0003800000 */
[----:B------:R-:W-:Y:S02]  /*3b20*/  ISETP.GE.AND P0, PT, R3, -0x18, PT ;  /* 0xffffffe80300780c */ /* 0x000fe40003f06270 */
[----:B------:R-:W-:-:S11]  /*3b30*/  LOP3.LUT R0, R0, 0x80000000, RZ, 0xc0, !PT ;  /* 0x8000000000007812 */ /* 0x000fd600078ec0ff */
[----:B------:R-:W-:Y:S05]  /*3b40*/  @!P0 BRA `(.L_x_73) ;  /* 0x0000000000688947 */ /* 0x000fea0003800000 */
[CCC-:B------:R-:W-:Y:S01]  /*3b50*/  FFMA.RZ R13, R31.reuse, R17.reuse, R22.reuse ;  /* 0x000000111f0d7223 */ /* 0x1c0fe2000000c016 */
[CCC-:B------:R-:W-:Y:S01]  /*3b60*/  FFMA.RP R14, R31.reuse, R17.reuse, R22.reuse ;  /* 0x000000111f0e7223 */ /* 0x1c0fe20000008016 */
[----:B------:R-:W-:Y:S01]  /*3b70*/  FFMA.RM R17, R31, R17, R22 ;  /* 0x000000111f117223 */ /* 0x000fe20000004016 */
[----:B------:R-:W-:Y:S02]  /*3b80*/  IADD3 R15, PT, PT, R3, 0x20, RZ ;  /* 0x00000020030f7810 */ /* 0x000fe40007ffe0ff */
[----:B------:R-:W-:Y:S02]  /*3b90*/  LOP3.LUT R13, R13, 0x7fffff, RZ, 0xc0, !PT ;  /* 0x007fffff0d0d7812 */ /* 0x000fe400078ec0ff */
[----:B------:R-:W-:Y:S02]  /*3ba0*/  ISETP.NE.AND P2, PT, R3, RZ, PT ;  /* 0x000000ff0300720c */ /* 0x000fe40003f45270 */
[----:B------:R-:W-:Y:S02]  /*3bb0*/  LOP3.LUT R22, R13, 0x800000, RZ, 0xfc, !PT ;  /* 0x008000000d167812 */ /* 0x000fe400078efcff */
[----:B------:R-:W-:-:S02]  /*3bc0*/  ISETP.NE.AND P1, PT, R3, RZ, PT ;  /* 0x000000ff0300720c */ /* 0x000fc40003f25270 */
[----:B------:R-:W-:Y:S02]  /*3bd0*/  IADD3 R3, PT, PT, -R3, RZ, RZ ;  /* 0x000000ff03037210 */ /* 0x000fe40007ffe1ff */
[----:B------:R-:W-:Y:S02]  /*3be0*/  SHF.L.U32 R15, R22, R15, RZ ;  /* 0x0000000f160f7219 */ /* 0x000fe400000006ff */
[----:B------:R-:W-:Y:S02]  /*3bf0*/  FSETP.NEU.FTZ.AND P0, PT, R14, R17, PT ;  /* 0x000000110e00720b */ /* 0x000fe40003f1d000 */
[----:B------:R-:W-:Y:S02]  /*3c00*/  SEL R3, R3, RZ, P2 ;  /* 0x000000ff03037207 */ /* 0x000fe40001000000 */
[----:B------:R-:W-:Y:S02]  /*3c10*/  ISETP.NE.AND P1, PT, R15, RZ, P1 ;  /* 0x000000ff0f00720c */ /* 0x000fe40000f25270 */
[----:B------:R-:W-:-:S02]  /*3c20*/  SHF.R.U32.HI R22, RZ, R3, R22 ;  /* 0x00000003ff167219 */ /* 0x000fc40000011616 */
[----:B------:R-:W-:Y:S02]  /*3c30*/  PLOP3.LUT P0, PT, P0, P1, PT, 0xf8, 0x8f ;  /* 0x00000000008f781c */ /* 0x000fe40000703f70 */
[----:B------:R-:W-:Y:S02]  /*3c40*/  SHF.R.U32.HI R13, RZ, 0x1, R22 ;  /* 0x00000001ff0d7819 */ /* 0x000fe40000011616 */
[----:B------:R-:W-:-:S04]  /*3c50*/  SEL R14, RZ, 0x1, !P0 ;  /* 0x00000001ff0e7807 */ /* 0x000fc80004000000 */
[----:B------:R-:W-:-:S04]  /*3c60*/  LOP3.LUT R3, R14, 0x1, R13, 0xf8, !PT ;  /* 0x000000010e037812 */ /* 0x000fc800078ef80d */
[----:B------:R-:W-:-:S04]  /*3c70*/  LOP3.LUT R22, R3, R22, RZ, 0xc0, !PT ;  /* 0x0000001603167212 */ /* 0x000fc800078ec0ff */
[----:B------:R-:W-:-:S04]  /*3c80*/  IADD3 R13, PT, PT, R13, R22, RZ ;  /* 0x000000160d0d7210 */ /* 0x000fc80007ffe0ff */
[----:B------:R-:W-:Y:S01]  /*3c90*/  LOP3.LUT R0, R13, R0, RZ, 0xfc, !PT ;  /* 0x000000000d007212 */ /* 0x000fe200078efcff */
[----:B------:R-:W-:Y:S06]  /*3ca0*/  BRA `(.L_x_73) ;  /* 0x0000000000107947 */ /* 0x000fec0003800000 */
.L_x_72:
[----:B------:R-:W-:-:S04]  /*3cb0*/  LOP3.LUT R0, R0, 0x80000000, RZ, 0xc0, !PT ;  /* 0x8000000000007812 */ /* 0x000fc800078ec0ff */
[----:B------:R-:W-:Y:S01]  /*3cc0*/  LOP3.LUT R0, R0, 0x7f800000, RZ, 0xfc, !PT ;  /* 0x7f80000000007812 */ /* 0x000fe200078efcff */
[----:B------:R-:W-:Y:S06]  /*3cd0*/  BRA `(.L_x_73) ;  /* 0x0000000000047947 */ /* 0x000fec0003800000 */
.L_x_71:
[----:B------:R-:W-:-:S07]  /*3ce0*/  LEA R0, R13, R0, 0x17 ;  /* 0x000000000d007211 */ /* 0x000fce00078eb8ff */
.L_x_73:
[----:B------:R-:W-:Y:S05]  /*3cf0*/  BSYNC.RECONVERGENT B1 ;  /* 0x0000000000017941 */ /* 0x000fea0003800200 */
.L_x_70:
[----:B------:R-:W-:Y:S05]  /*3d00*/  BRA `(.L_x_74) ;  /* 0x0000000000207947 */ /* 0x000fea0003800000 */
.L_x_69:
[----:B------:R-:W-:-:S04]  /*3d10*/  LOP3.LUT R0, R0, 0x80000000, R3, 0x48, !PT ;  /* 0x8000000000007812 */ /* 0x000fc800078e4803 */
[----:B------:R-:W-:Y:S01]  /*3d20*/  LOP3.LUT R0, R0, 0x7f800000, RZ, 0xfc, !PT ;  /* 0x7f80000000007812 */ /* 0x000fe200078efcff */
[----:B------:R-:W-:Y:S06]  /*3d30*/  BRA `(.L_x_74) ;  /* 0x0000000000147947 */ /* 0x000fec0003800000 */
.L_x_68:
[----:B------:R-:W-:Y:S01]  /*3d40*/  LOP3.LUT R0, R0, 0x80000000, R3, 0x48, !PT ;  /* 0x8000000000007812 */ /* 0x000fe200078e4803 */
[----:B------:R-:W-:Y:S06]  /*3d50*/  BRA `(.L_x_74) ;  /* 0x00000000000c7947 */ /* 0x000fec0003800000 */
.L_x_67:
[----:B------:R-:W0:Y:S01]  /*3d60*/  MUFU.RSQ R0, -QNAN ;  /* 0xffc0000000007908 */ /* 0x000e220000001400 */
[----:B------:R-:W-:Y:S05]  /*3d70*/  BRA `(.L_x_74) ;  /* 0x0000000000047947 */ /* 0x000fea0003800000 */
.L_x_66:
[----:B------:R-:W-:-:S07]  /*3d80*/  FADD.FTZ R0, R3, R0 ;  /* 0x0000000003007221 */ /* 0x000fce0000010000 */
.L_x_74:
[----:B------:R-:W-:Y:S05]  /*3d90*/  BSYNC.RECONVERGENT B0 ;  /* 0x0000000000007941 */ /* 0x000fea0003800200 */
.L_x_64:
[----:B------:R-:W-:-:S04]  /*3da0*/  HFMA2 R17, -RZ, RZ, 0, 0 ;  /* 0x00000000ff117431 */ /* 0x000fc800000001ff */
[----:B0-----:R-:W-:Y:S05]  /*3db0*/  RET.REL.NODEC R16 `(cmo_many_series_one_param_f32) ;  /* 0xffffffc010907950 */ /* 0x001fea0003c3ffff */
.L_x_75:
[----:B------:R-:W-:-:S00]  /*3dc0*/  BRA `(.L_x_75) ;  /* 0xfffffffc00fc7947 */ /* 0x000fc0000383ffff */
[----:B------:R-:W-:-:S00]  /*3dd0*/  NOP ;  /* 0x0000000000007918 */ /* 0x000fc00000000000 */
        /* <DEDUP_REMOVED lines=10> */
.L_x_183:


//--------------------- .text.cmo_batch_f32       --------------------------
	.section	.text.cmo_batch_f32,"ax",@progbits
	.align	128
        .global         cmo_batch_f32
        .type           cmo_batch_f32,@function
        .size           cmo_batch_f32,(.L_x_185 - cmo_batch_f32)
        .other          cmo_batch_f32,@"STO_CUDA_ENTRY STV_DEFAULT"
cmo_batch_f32:
.text.cmo_batch_f32:
[----:B------:R-:W-:Y:S01]  /*0000*/  LDC R1, c[0x0][0x37c] ;  /* 0x0000df00ff017b82 */ /* 0x000fe20000000800 */
[----:B------:R-:W0:Y:S07]  /*0010*/  S2R R0, SR_TID.X ;  /* 0x0000000000007919 */ /* 0x000e2e0000002100 */
[----:B------:R-:W0:Y:S01]  /*0020*/  S2UR UR4, SR_CTAID.X ;  /* 0x00000000000479c3 */ /* 0x000e220000002500 */
[----:B------:R-:W1:Y:S07]  /*0030*/  LDCU UR5, c[0x0][0x394] ;  /* 0x00007280ff0577ac */ /* 0x000e6e0008000800 */
[----:B------:R-:W0:Y:S02]  /*0040*/  LDC R7, c[0x0][0x360] ;  /* 0x0000d800ff077b82 */ /* 0x000e240000000800 */
[----:B0-----:R-:W-:-:S05]  /*0050*/  IMAD R7, R7, UR4, R0 ;  /* 0x0000000407077c24 */ /* 0x001fca000f8e0200 */
[----:B-1----:R-:W-:-:S13]  /*0060*/  ISETP.GE.AND P0, PT, R7, UR5, PT ;  /* 0x0000000507007c0c */ /* 0x002fda000bf06270 */
[----:B------:R-:W-:Y:S05]  /*0070*/  @P0 EXIT ;  /* 0x000000000000094d */ /* 0x000fea0003800000 */
[----:B------:R-:W0:Y:S01]  /*0080*/  LDC.64 R2, c[0x0][0x388] ;  /* 0x0000e200ff027b82 */ /* 0x000e220000000a00 */
[----:B------:R-:W1:Y:S01]  /*0090*/  LDCU.64 UR6, c[0x0][0x358] ;  /* 0x00006b00ff0677ac */ /* 0x000e620008000a00 */
[----:B------:R-:W2:Y:S06]  /*00a0*/  LDCU.64 UR8, c[0x0][0x3a0] ;  /* 0x00007400ff0877ac */ /* 0x000eac0008000a00 */
[----:B------:R-:W3:Y:S08]  /*00b0*/  LDC R9, c[0x0][0x398] ;  /* 0x0000e600ff097b82 */ /* 0x000ef00000000800 */
[----:B------:R-:W4:Y:S01]  /*00c0*/  LDC R10, c[0x0][0x390] ;  /* 0x0000e400ff0a7b82 */ /* 0x000f220000000800 */
[----:B0-----:R-:W-:-:S05]  /*00d0*/  IMAD.WIDE R2, R7, 0x4, R2 ;  /* 0x0000000407027825 */ /* 0x001fca00078e0202 */
[----:B-1----:R0:W5:Y:S01]  /*00e0*/  LDG.E.CONSTANT R8, desc[UR6][R2.64] ;  /* 0x0000000602087981 */ /* 0x002162000c1e9900 */
[----:B------:R-:W0:Y:S01]  /*00f0*/  LDCU UR4, c[0x0][0x398] ;  /* 0x00007300ff0477ac */ /* 0x000e220008000800 */
[C---:B---3--:R-:W-:Y:S02]  /*0100*/  ISETP.GT.AND P0, PT, R9.reuse, -0x1, PT ;  /* 0xffffffff0900780c */ /* 0x048fe40003f04270 */
[-C--:B----4-:R-:W-:Y:S01]  /*0110*/  ISETP.LT.AND P2, PT, R9, R10.reuse, PT ;  /* 0x0000000a0900720c */ /* 0x090fe20003f41270 */
[----:B------:R-:W-:-:S03]  /*0120*/  IMAD.WIDE R6, R7, R10, RZ ;  /* 0x0000000a07067225 */ /* 0x000fc600078e02ff */
[C---:B------:R-:W-:Y:S02]  /*0130*/  SHF.L.U32 R4, R6.reuse, 0x2, RZ ;  /* 0x0000000206047819 */ /* 0x040fe400000006ff */
[----:B------:R-:W-:Y:S01]  /*0140*/  SHF.L.U64.HI R5, R6, 0x2, R7 ;  /* 0x0000000206057819 */ /* 0x000fe20000010207 */
[----:B0-----:R-:W-:Y:S01]  /*0150*/  IMAD.U32 R2, RZ, RZ, UR4 ;  /* 0x00000004ff027e24 */ /* 0x001fe2000f8e00ff */
[----:B--2---:R-:W-:-:S04]  /*0160*/  IADD3 R28, P1, PT, R4, UR8, RZ ;  /* 0x00000008041c7c10 */ /* 0x004fc8000ff3e0ff */
[----:B------:R-:W-:Y:S02]  /*0170*/  IADD3.X R29, PT, PT, R5, UR9, RZ, P1, !PT ;  /* 0x00000009051d7c10 */ /* 0x000fe40008ffe4ff */
[----:B-----5:R-:W-:-:S04]  /*0180*/  ISETP.GT.AND P0, PT, R8, RZ, P0 ;  /* 0x000000ff0800720c */ /* 0x020fc80000704270 */
[----:B------:R-:W-:-:S13]  /*0190*/  ISETP.LE.AND P0, PT, R8, R10, P0 ;  /* 0x0000000a0800720c */ /* 0x000fda0000703270 */
[----:B------:R-:W-:Y:S05]  /*01a0*/  @P0 BRA P2, `(.L_x_76) ;  /* 0x0000000400380947 */ /* 0x000fea0001000000 */
[----:B------:R-:W-:-:S13]  /*01b0*/  ISETP.GE.AND P0, PT, R10, 0x1, PT ;  /* 0x000000010a00780c */ /* 0x000fda0003f06270 */
[----:B------:R-:W-:Y:S05]  /*01c0*/  @!P0 EXIT ;  /* 0x000000000000894d */ /* 0x000fea0003800000 */
[C---:B------:R-:W-:Y:S01]  /*01d0*/  ISETP.GE.U32.AND P1, PT, R10.reuse, 0x10, PT ;  /* 0x000000100a00780c */ /* 0x040fe20003f26070 */
[----:B------:R-:W-:Y:S01]  /*01e0*/  HFMA2 R7, -RZ, RZ, 0, 0 ;  /* 0x00000000ff077431 */ /* 0x000fe200000001ff */
[----:B------:R-:W-:-:S04]  /*01f0*/  LOP3.LUT R8, R10, 0xf, RZ, 0xc0, !PT ;  /* 0x0000000f0a087812 */ /* 0x000fc800078ec0ff */
[----:B------:R-:W-:-:S07]  /*0200*/  ISETP.NE.AND P0, PT, R8, RZ, PT ;  /* 0x000000ff0800720c */ /* 0x000fce0003f05270 */
[----:B------:R-:W-:Y:S06]  /*0210*/  @!P1 BRA `(.L_x_77) ;  /* 0x0000000000709947 */ /* 0x000fec0003800000 */
[----:B------:R-:W-:Y:S01]  /*0220*/  LOP3.LUT R7, R10, 0x7ffffff0, RZ, 0xc0, !PT ;  /* 0x7ffffff00a077812 */ /* 0x000fe200078ec0ff */
[----:B------:R-:W-:Y:S01]  /*0230*/  IMAD.MOV.U32 R11, RZ, RZ, 0x7fffffff ;  /* 0x7fffffffff0b7424 */ /* 0x000fe200078e00ff */
[----:B------:R-:W-:-:S03]  /*0240*/  IADD3 R6, P1, PT, R28, 0x20, RZ ;  /* 0x000000201c067810 */ /* 0x000fc60007f3e0ff */
[----:B------:R-:W-:Y:S01]  /*0250*/  IMAD.MOV R0, RZ, RZ, -R7 ;  /* 0x000000ffff007224 */ /* 0x000fe200078e0a07 */
[----:B------:R-:W-:-:S09]  /*0260*/  IADD3.X R9, PT, PT, RZ, R29, RZ, P1, !PT ;  /* 0x0000001dff097210 */ /* 0x000fd20000ffe4ff */
.L_x_78:
[----:B0-----:R-:W-:Y:S01]  /*0270*/  MOV R2, R6 ;  /* 0x0000000600027202 */ /* 0x001fe20000000f00 */
[----:B------:R-:W-:Y:S01]  /*0280*/  IMAD.MOV.U32 R3, RZ, RZ, R9 ;  /* 0x000000ffff037224 */ /* 0x000fe200078e0009 */
[----:B------:R-:W-:Y:S02]  /*0290*/  IADD3 R0, PT, PT, R0, 0x10, RZ ;  /* 0x0000001000007810 */ /* 0x000fe40007ffe0ff */
[----:B------:R-:W-:Y:S02]  /*02a0*/  IADD3 R6, P2, PT, R2, 0x40, RZ ;  /* 0x0000004002067810 */ /* 0x000fe40007f5e0ff */
[----:B------:R0:W-:Y:S01]  /*02b0*/  STG.E desc[UR6][R2.64+-0x20], R11 ;  /* 0xffffe00b02007986 */ /* 0x0001e2000c101906 */
[----:B------:R-:W-:Y:S02]  /*02c0*/  ISETP.NE.AND P1, PT, R0, RZ, PT ;  /* 0x000000ff0000720c */ /* 0x000fe40003f25270 */
[----:B------:R-:W-:Y:S01]  /*02d0*/  IMAD.X R9, RZ, RZ, R3, P2 ;  /* 0x000000ffff097224 */ /* 0x000fe200010e0603 */
[----:B------:R0:W-:Y:S04]  /*02e0*/  STG.E desc[UR6][R2.64+-0x1c], R11 ;  /* 0xffffe40b02007986 */ /* 0x0001e8000c101906 */
        /* <DEDUP_REMOVED lines=13> */
[----:B------:R0:W-:Y:S01]  /*03c0*/  STG.E desc[UR6][R2.64+0x1c], R11 ;  /* 0x00001c0b02007986 */ /* 0x0001e2000c101906 */
[----:B------:R-:W-:Y:S05]  /*03d0*/  @P1 BRA `(.L_x_78) ;  /* 0xfffffffc00a41947 */ /* 0x000fea000383ffff */
.L_x_77:
[----:B------:R-:W-:Y:S05]  /*03e0*/  @!P0 EXIT ;  /* 0x000000000000894d */ /* 0x000fea0003800000 */
[----:B------:R-:W-:Y:S02]  /*03f0*/  ISETP.GE.U32.AND P0, PT, R8, 0x8, PT ;  /* 0x000000080800780c */ /* 0x000fe40003f06070 */
[----:B------:R-:W-:-:S04]  /*0400*/  LOP3.LUT R6, R10, 0x7, RZ, 0xc0, !PT ;  /* 0x000000070a067812 */ /* 0x000fc800078ec0ff */
[----:B------:R-:W-:-:S07]  /*0410*/  ISETP.NE.AND P1, PT, R6, RZ, PT ;  /* 0x000000ff0600720c */ /* 0x000fce0003f25270 */
[----:B------:R-:W-:Y:S06]  /*0420*/  @!P0 BRA `(.L_x_79) ;  /* 0x00000000002c8947 */ /* 0x000fec0003800000 */
[----:B------:R-:W-:Y:S01]  /*0430*/  MOV R9, 0x7fffffff ;  /* 0x7fffffff00097802 */ /* 0x000fe20000000f00 */
[----:B0-----:R-:W-:-:S04]  /*0440*/  IMAD.WIDE.U32 R2, R7, 0x4, R28 ;  /* 0x0000000407027825 */ /* 0x001fc800078e001c */
[----:B------:R-:W-:Y:S01]  /*0450*/  VIADD R7, R7, 0x8 ;  /* 0x0000000807077836 */ /* 0x000fe20000000000 */
[----:B------:R1:W-:Y:S04]  /*0460*/  STG.E desc[UR6][R2.64], R9 ;  /* 0x0000000902007986 */ /* 0x0003e8000c101906 */
[----:B------:R1:W-:Y:S04]  /*0470*/  STG.E desc[UR6][R2.64+0x4], R9 ;  /* 0x0000040902007986 */ /* 0x0003e8000c101906 */
[----:B------:R1:W-:Y:S04]  /*0480*/  STG.E desc[UR6][R2.64+0x8], R9 ;  /* 0x0000080902007986 */ /* 0x0003e8000c101906 */
[----:B------:R1:W-:Y:S04]  /*0490*/  STG.E desc[UR6][R2.64+0xc], R9 ;  /* 0x00000c0902007986 */ /* 0x0003e8000c101906 */
[----:B------:R1:W-:Y:S04]  /*04a0*/  STG.E desc[UR6][R2.64+0x10], R9 ;  /* 0x0000100902007986 */ /* 0x0003e8000c101906 */
[----:B------:R1:W-:Y:S04]  /*04b0*/  STG.E desc[UR6][R2.64+0x14], R9 ;  /* 0x0000140902007986 */ /* 0x0003e8000c101906 */
[----:B------:R1:W-:Y:S04]  /*04c0*/  STG.E desc[UR6][R2.64+0x18], R9 ;  /* 0x0000180902007986 */ /* 0x0003e8000c101906 */
[----:B------:R1:W-:Y:S02]  /*04d0*/  STG.E desc[UR6][R2.64+0x1c], R9 ;  /* 0x00001c0902007986 */ /* 0x0003e4000c101906 */
.L_x_79:
[----:B------:R-:W-:Y:S05]  /*04e0*/  @!P1 EXIT ;  /* 0x000000000000994d */ /* 0x000fea0003800000 */
[----:B------:R-:W-:Y:S02]  /*04f0*/  ISETP.GE.U32.AND P0, PT, R6, 0x4, PT ;  /* 0x000000040600780c */ /* 0x000fe40003f06070 */
[----:B------:R-:W-:-:S04]  /*0500*/  LOP3.LUT R0, R10, 0x3, RZ, 0xc0, !PT ;  /* 0x000000030a007812 */ /* 0x000fc800078ec0ff */
[----:B------:R-:W-:-:S07]  /*0510*/  ISETP.NE.AND P1, PT, R0, RZ, PT ;  /* 0x000000ff0000720c */ /* 0x000fce0003f25270 */
[----:B------:R-:W-:Y:S06]  /*0520*/  @!P0 BRA `(.L_x_80) ;  /* 0x00000000001c8947 */ /* 0x000fec0003800000 */
[----:B------:R-:W-:Y:S01]  /*0530*/  IMAD.WIDE.U32 R28, R7, 0x4, R28 ;  /* 0x00000004071c7825 */ /* 0x000fe200078e001c */
[----:B01----:R-:W-:-:S03]  /*0540*/  MOV R3, 0x7fffffff ;  /* 0x7fffffff00037802 */ /* 0x003fc60000000f00 */
[----:B------:R-:W-:Y:S02]  /*0550*/  VIADD R7, R7, 0x4 ;  /* 0x0000000407077836 */ /* 0x000fe40000000000 */
[----:B------:R2:W-:Y:S04]  /*0560*/  STG.E desc[UR6][R28.64], R3 ;  /* 0x000000031c007986 */ /* 0x0005e8000c101906 */
[----:B------:R2:W-:Y:S04]  /*0570*/  STG.E desc[UR6][R28.64+0x4], R3 ;  /* 0x000004031c007986 */ /* 0x0005e8000c101906 */
[----:B------:R2:W-:Y:S04]  /*0580*/  STG.E desc[UR6][R28.64+0x8], R3 ;  /* 0x000008031c007986 */ /* 0x0005e8000c101906 */
[----:B------:R2:W-:Y:S02]  /*0590*/  STG.E desc[UR6][R28.64+0xc], R3 ;  /* 0x00000c031c007986 */ /* 0x0005e4000c101906 */
.L_x_80:
[----:B------:R-:W-:Y:S05]  /*05a0*/  @!P1 EXIT ;  /* 0x000000000000994d */ /* 0x000fea0003800000 */
[----:B------:R-:W-:Y:S01]  /*05b0*/  IMAD.WIDE.U32 R4, R7, 0x4, R4 ;  /* 0x0000000407047825 */ /* 0x000fe200078e0004 */
[----:B------:R-:W-:-:S03]  /*05c0*/  IADD3 R0, PT, PT, -R0, RZ, RZ ;  /* 0x000000ff00007210 */ /* 0x000fc60007ffe1ff */
[----:B------:R-:W-:Y:S01]  /*05d0*/  IMAD.MOV.U32 R7, RZ, RZ, 0x7fffffff ;  /* 0x7fffffffff077424 */ /* 0x000fe200078e00ff */
[----:B------:R-:W-:-:S04]  /*05e0*/  IADD3 R4, P0, PT, R4, UR8, RZ ;  /* 0x0000000804047c10 */ /* 0x000fc8000ff1e0ff */
[----:B------:R-:W-:-:S09]  /*05f0*/  IADD3.X R5, PT, PT, R5, UR9, RZ, P0, !PT ;  /* 0x0000000905057c10 */ /* 0x000fd200087fe4ff */
.L_x_81:
[----:B------:R-:W-:Y:S01]  /*0600*/  IADD3 R0, PT, PT, R0, 0x1, RZ ;  /* 0x0000000100007810 */ /* 0x000fe20007ffe0ff */
[----:B01----:R-:W-:Y:S01]  /*0610*/  IMAD.MOV.U32 R2, RZ, RZ, R4 ;  /* 0x000000ffff027224 */ /* 0x003fe200078e0004 */
[----:B--2---:R-:W-:Y:S02]  /*0620*/  MOV R3, R5 ;  /* 0x0000000500037202 */ /* 0x004fe40000000f00 */
[----:B------:R-:W-:Y:S02]  /*0630*/  ISETP.NE.AND P0, PT, R0, RZ, PT ;  /* 0x000000ff0000720c */ /* 0x000fe40003f05270 */
[----:B------:R-:W-:Y:S01]  /*0640*/  IADD3 R4, P1, PT, R4, 0x4, RZ ;  /* 0x0000000404047810 */ /* 0x000fe20007f3e0ff */
[----:B------:R0:W-:Y:S04]  /*0650*/  STG.E desc[UR6][R2.64], R7 ;  /* 0x0000000702007986 */ /* 0x0001e8000c101906 */
[----:B------:R-:W-:-:S06]  /*0660*/  IMAD.X R5, RZ, RZ, R5, P1 ;  /* 0x000000ffff057224 */ /* 0x000fcc00008e0605 */
[----:B------:R-:W-:Y:S05]  /*0670*/  @!P0 EXIT ;  /* 0x000000000000894d */ /* 0x000fea0003800000 */
[----:B------:R-:W-:Y:S05]  /*0680*/  BRA `(.L_x_81) ;  /* 0xfffffffc00dc7947 */ /* 0x000fea000383ffff */
.L_x_76:
[----:B------:R-:W-:-:S04]  /*0690*/  IADD3 R3, PT, PT, R10, -R9, RZ ;  /* 0x800000090a037210 */ /* 0x000fc80007ffe0ff */
[----:B------:R-:W-:-:S13]  /*06a0*/  ISETP.GT.AND P0, PT, R3, R8, PT ;  /* 0x000000080300720c */ /* 0x000fda0003f04270 */
[----:B------:R-:W-:Y:S05]  /*06b0*/  @P0 BRA `(.L_x_82) ;  /* 0x0000000400100947 */ /* 0x000fea0003800000 */
[----:B------:R-:W-:-:S13]  /*06c0*/  ISETP.GE.AND P0, PT, R10, 0x1, PT ;  /* 0x000000010a00780c */ /* 0x000fda0003f06270 */
[----:B------:R-:W-:Y:S05]  /*06d0*/  @!P0 EXIT ;  /* 0x000000000000894d */ /* 0x000fea0003800000 */
[C---:B------:R-:W-:Y:S01]  /*06e0*/  ISETP.GE.U32.AND P0, PT, R10.reuse, 0x10, PT ;  /* 0x000000100a00780c */ /* 0x040fe20003f06070 */
[----:B------:R-:W-:Y:S01]  /*06f0*/  IMAD.MOV.U32 R5, RZ, RZ, RZ ;  /* 0x000000ffff057224 */ /* 0x000fe200078e00ff */
[----:B------:R-:W-:-:S04]  /*0700*/  LOP3.LUT R4, R10, 0xf, RZ, 0xc0, !PT ;  /* 0x0000000f0a047812 */ /* 0x000fc800078ec0ff */
[----:B------:R-:W-:-:S07]  /*0710*/  ISETP.NE.AND P1, PT, R4, RZ, PT ;  /* 0x000000ff0400720c */ /* 0x000fce0003f25270 */
[----:B------:R-:W-:Y:S06]  /*0720*/  @!P0 BRA `(.L_x_83) ;  /* 0x00000000005c8947 */ /* 0x000fec0003800000 */
[----:B------:R-:W-:Y:S01]  /*0730*/  HFMA2 R0, -RZ, RZ, 0, 0 ;  /* 0x00000000ff007431 */ /* 0x000fe200000001ff */
[----:B------:R-:W-:Y:S01]  /*0740*/  LOP3.LUT R5, R10, 0x7ffffff0, RZ, 0xc0, !PT ;  /* 0x7ffffff00a057812 */ /* 0x000fe200078ec0ff */
[----:B------:R-:W-:-:S07]  /*0750*/  IMAD.MOV.U32 R7, RZ, RZ, 0x7fffffff ;  /* 0x7fffffffff077424 */ /* 0x000fce00078e00ff */
.L_x_84:
[C---:B0-----:R-:W-:Y:S01]  /*0760*/  IMAD.WIDE.U32 R2, R0.reuse, 0x4, R28 ;  /* 0x0000000400027825 */ /* 0x041fe200078e001c */
[----:B------:R-:W-:-:S04]  /*0770*/  IADD3 R0, PT, PT, R0, 0x10, RZ ;  /* 0x0000001000007810 */ /* 0x000fc80007ffe0ff */
[----:B------:R0:W-:Y:S01]  /*0780*/  STG.E desc[UR6][R2.64], R7 ;  /* 0x0000000702007986 */ /* 0x0001e2000c101906 */
[----:B------:R-:W-:-:S03]  /*0790*/  ISETP.NE.AND P0, PT, R0, R5, PT ;  /* 0x000000050000720c */ /* 0x000fc60003f05270 */
        /* <DEDUP_REMOVED lines=16> */
.L_x_83:
[----:B------:R-:W-:Y:S05]  /*08a0*/  @!P1 EXIT ;  /* 0x000000000000994d */ /* 0x000fea0003800000 */
[----:B------:R-:W-:Y:S02]  /*08b0*/  ISETP.GE.U32.AND P0, PT, R4, 0x8, PT ;  /* 0x000000080400780c */ /* 0x000fe40003f06070 */
[----:B------:R-:W-:-:S04]  /*08c0*/  LOP3.LUT R0, R10, 0x7, RZ, 0xc0, !PT ;  /* 0x000000070a007812 */ /* 0x000fc800078ec0ff */
[----:B------:R-:W-:-:S07]  /*08d0*/  ISETP.NE.AND P1, PT, R0, RZ, PT ;  /* 0x000000ff0000720c */ /* 0x000fce0003f25270 */
[----:B------:R-:W-:Y:S06]  /*08e0*/  @!P0 BRA `(.L_x_85) ;  /* 0x00000000002c8947 */ /* 0x000fec0003800000 */
[----:B0-----:R-:W-:Y:S02]  /*08f0*/  IMAD.MOV.U32 R7, RZ, RZ, 0x7fffffff ;  /* 0x7fffffffff077424 */ /* 0x001fe400078e00ff */
[C---:B------:R-:W-:Y:S01]  /*0900*/  IMAD.WIDE.U32 R2, R5.reuse, 0x4, R28 ;  /* 0x0000000405027825 */ /* 0x040fe200078e001c */
[----:B------:R-:W-:-:S04]  /*0910*/  IADD3 R5, PT, PT, R5, 0x8, RZ ;  /* 0x0000000805057810 */ /* 0x000fc80007ffe0ff */
        /* <DEDUP_REMOVED lines=8> */
.L_x_85:
[----:B------:R-:W-:Y:S05]  /*09a0*/  @!P1 EXIT ;  /* 0x000000000000994d */ /* 0x000fea0003800000 */
[----:B------:R-:W-:Y:S02]  /*09b0*/  ISETP.GE.U32.AND P0, PT, R0, 0x4, PT ;  /* 0x000000040000780c */ /* 0x000fe40003f06070 */
[----:B------:R-:W-:-:S04]  /*09c0*/  LOP3.LUT R10, R10, 0x3, RZ, 0xc0, !PT ;  /* 0x000000030a0a7812 */ /* 0x000fc800078ec0ff */
[----:B------:R-:W-:-:S07]  /*09d0*/  ISETP.NE.AND P1, PT, R10, RZ, PT ;  /* 0x000000ff0a00720c */ /* 0x000fce0003f25270 */
[----:B------:R-:W-:Y:S06]  /*09e0*/  @!P0 BRA `(.L_x_86) ;  /* 0x00000000001c8947 */ /* 0x000fec0003800000 */
[----:B01----:R-:W-:Y:S02]  /*09f0*/  IMAD.MOV.U32 R7, RZ, RZ, 0x7fffffff ;  /* 0x7fffffffff077424 */ /* 0x003fe400078e00ff */
[C---:B------:R-:W-:Y:S01]  /*0a00*/  IMAD.WIDE.U32 R2, R5.reuse, 0x4, R28 ;  /* 0x0000000405027825 */ /* 0x040fe200078e001c */
[----:B------:R-:W-:-:S04]  /*0a10*/  IADD3 R5, PT, PT, R5, 0x4, RZ ;  /* 0x0000000405057810 */ /* 0x000fc80007ffe0ff */
[----:B------:R2:W-:Y:S04]  /*0a20*/  STG.E desc[UR6][R2.64], R7 ;  /* 0x0000000702007986 */ /* 0x0005e8000c101906 */
[----:B------:R2:W-:Y:S04]  /*0a30*/  STG.E desc[UR6][R2.64+0x4], R7 ;  /* 0x0000040702007986 */ /* 0x0005e8000c101906 */
[----:B------:R2:W-:Y:S04]  /*0a40*/  STG.E desc[UR6][R2.64+0x8], R7 ;  /* 0x0000080702007986 */ /* 0x0005e8000c101906 */
[----:B------:R2:W-:Y:S02]  /*0a50*/  STG.E desc[UR6][R2.64+0xc], R7 ;  /* 0x00000c0702007986 */ /* 0x0005e4000c101906 */
.L_x_86:
[----:B------:R-:W-:Y:S05]  /*0a60*/  @!P1 EXIT ;  /* 0x000000000000994d */ /* 0x000fea0003800000 */
[----:B012---:R-:W-:Y:S01]  /*0a70*/  IMAD.MOV.U32 R7, RZ, RZ, 0x7fffffff ;  /* 0x7fffffffff077424 */ /* 0x007fe200078e00ff */
[----:B------:R-:W-:-:S06]  /*0a80*/  UMOV UR4, URZ ;  /* 0x000000ff00047c82 */ /* 0x000fcc0008000000 */
.L_x_87:
[C---:B------:R-:W-:Y:S01]  /*0a90*/  IMAD.WIDE.U32 R2, R5.reuse, 0x4, R28 ;  /* 0x0000000405027825 */ /* 0x040fe200078e001c */
[----:B------:R-:W-:Y:S01]  /*0aa0*/  UIADD3 UR4, UPT, UPT, UR4, 0x1, URZ ;  /* 0x0000000104047890 */ /* 0x000fe2000fffe0ff */
[----:B------:R-:W-:-:S03]  /*0ab0*/  IADD3 R5, PT, PT, R5, 0x1, RZ ;  /* 0x0000000105057810 */ /* 0x000fc60007ffe0ff */
[----:B------:R0:W-:Y:S02]  /*0ac0*/  STG.E desc[UR6][R2.64], R7 ;  /* 0x0000000702007986 */ /* 0x0001e4000c101906 */
[----:B------:R-:W-:-:S13]  /*0ad0*/  ISETP.NE.AND P0, PT, R10, UR4, PT ;  /* 0x000000040a007c0c */ /* 0x000fda000bf05270 */
[----:B0-----:R-:W-:Y:S05]  /*0ae0*/  @P0 BRA `(.L_x_87) ;  /* 0xfffffffc00e80947 */ /* 0x001fea000383ffff */
[----:B------:R-:W-:Y:S05]  /*0af0*/  EXIT ;  /* 0x000000000000794d */ /* 0x000fea0003800000 */
.L_x_82:
[----:B------:R-:W-:Y:S01]  /*0b00*/  IMAD.IADD R3, R8, 0x1, R9 ;  /* 0x0000000108037824 */ /* 0x000fe200078e0209 */
[----:B------:R-:W-:Y:S04]  /*0b10*/  BSSY.RECONVERGENT B0, `(.L_x_88) ;  /* 0x0000047000007945 */ /* 0x000fe80003800200 */
[----:B------:R-:W-:-:S13]  /*0b20*/  ISETP.GE.AND P0, PT, R3, 0x1, PT ;  /* 0x000000010300780c */ /* 0x000fda0003f06270 */
[----:B------:R-:W-:Y:S05]  /*0b30*/  @!P0 BRA `(.L_x_89) ;  /* 0x0000000400108947 */ /* 0x000fea0003800000 */
[C---:B------:R-:W-:Y:S01]  /*0b40*/  ISETP.GE.U32.AND P0, PT, R3.reuse, 0x10, PT ;  /* 0x000000100300780c */ /* 0x040fe20003f06070 */
[----:B------:R-:W-:Y:S01]  /*0b50*/  BSSY.RECONVERGENT B1, `(.L_x_90) ;  /* 0x000001c000017945 */ /* 0x000fe20003800200 */
[----:B------:R-:W-:Y:S01]  /*0b60*/  LOP3.LUT R10, R3, 0xf, RZ, 0xc0, !PT ;  /* 0x0000000f030a7812 */ /* 0x000fe200078ec0ff */
[----:B------:R-:W-:-:S03]  /*0b70*/  HFMA2 R7, -RZ, RZ, 0, 0 ;  /* 0x00000000ff077431 */ /* 0x000fc600000001ff */
[----:B------:R-:W-:-:S07]  /*0b80*/  ISETP.NE.AND P1, PT, R10, RZ, PT ;  /* 0x000000ff0a00720c */ /* 0x000fce0003f25270 */
[----:B------:R-:W-:Y:S06]  /*0b90*/  @!P0 BRA `(.L_x_91) ;  /* 0x00000000005c8947 */ /* 0x000fec0003800000 */
[----:B------:R-:W-:Y:S01]  /*0ba0*/  LOP3.LUT R7, R3, 0x7ffffff0, RZ, 0xc0, !PT ;  /* 0x7ffffff003077812 */ /* 0x000fe200078ec0ff */
[----:B------:R-:W-:Y:S01]  /*0bb0*/  IMAD.MOV.U32 R6, RZ, RZ, RZ ;  /* 0x000000ffff067224 */ /* 0x000fe200078e00ff */
[----:B------:R-:W-:-:S07]  /*0bc0*/  MOV R9, 0x7fffffff ;  /* 0x7fffffff00097802 */ /* 0x000fce0000000f00 */
.L_x_92:
[----:B0-----:R-:W-:-:S04]  /*0bd0*/  IMAD.WIDE.U32 R4, R6, 0x4, R28 ;  /* 0x0000000406047825 */ /* 0x001fc800078e001c */
[----:B------:R-:W-:Y:S01]  /*0be0*/  VIADD R6, R6, 0x10 ;  /* 0x0000001006067836 */ /* 0x000fe20000000000 */
[----:B------:R0:W-:Y:S04]  /*0bf0*/  STG.E desc[UR6][R4.64], R9 ;  /* 0x0000000904007986 */ /* 0x0001e8000c101906 */
        /* <DEDUP_REMOVED lines=17> */
.L_x_91:
[----:B------:R-:W-:Y:S05]  /*0d10*/  BSYNC.RECONVERGENT B1 ;  /* 0x0000000000017941 */ /* 0x000fea0003800200 */
.L_x_90:
[----:B------:R-:W-:Y:S05]  /*0d20*/  @!P1 BRA `(.L_x_89) ;  /* 0x0000000000949947 */ /* 0x000fea0003800000 */
[----:B------:R-:W-:Y:S01]  /*0d30*/  ISETP.GE.U32.AND P0, PT, R10, 0x8, PT ;  /* 0x000000080a00780c */ /* 0x000fe20003f06070 */
[----:B------:R-:W-:Y:S01]  /*0d40*/  BSSY.RECONVERGENT B1, `(.L_x_93) ;  /* 0x000000f000017945 */ /* 0x000fe20003800200 */
[----:B------:R-:W-:-:S04]  /*0d50*/  LOP3.LUT R6, R3, 0x7, RZ, 0xc0, !PT ;  /* 0x0000000703067812 */ /* 0x000fc800078ec0ff */
[----:B------:R-:W-:-:S07]  /*0d60*/  ISETP.NE.AND P1, PT, R6, RZ, PT ;  /* 0x000000ff0600720c */ /* 0x000fce0003f25270 */
[----:B------:R-:W-:Y:S06]  /*0d70*/  @!P0 BRA `(.L_x_94) ;  /* 0x00000000002c8947 */ /* 0x000fec0003800000 */
[----:B0-----:R-:W-:Y:S01]  /*0d80*/  MOV R9, 0x7fffffff ;  /* 0x7fffffff00097802 */ /* 0x001fe20000000f00 */
[----:B------:R-:W-:-:S04]  /*0d90*/  IMAD.WIDE.U32 R4, R7, 0x4, R28 ;  /* 0x0000000407047825 */ /* 0x000fc800078e001c */
        /* <DEDUP_REMOVED lines=9> */
.L_x_94:
[----:B------:R-:W-:Y:S05]  /*0e30*/  BSYNC.RECONVERGENT B1 ;  /* 0x0000000000017941 */ /* 0x000fea0003800200 */
.L_x_93:
[----:B------:R-:W-:Y:S05]  /*0e40*/  @!P1 BRA `(.L_x_89) ;  /* 0x00000000004c9947 */ /* 0x000fea0003800000 */
[----:B------:R-:W-:Y:S02]  /*0e50*/  ISETP.GE.U32.AND P0, PT, R6, 0x4, PT ;  /* 0x000000040600780c */ /* 0x000fe40003f06070 */
[----:B------:R-:W-:-:S04]  /*0e60*/  LOP3.LUT R6, R3, 0x3, RZ, 0xc0, !PT ;  /* 0x0000000303067812 */ /* 0x000fc800078ec0ff */
[----:B------:R-:W-:-:S07]  /*0e70*/  ISETP.NE.AND P1, PT, R6, RZ, PT ;  /* 0x000000ff0600720c */ /* 0x000fce0003f25270 */
[----:B01----:R-:W-:Y:S01]  /*0e80*/  @P0 MOV R9, 0x7fffffff ;  /* 0x7fffffff00090802 */ /* 0x003fe20000000f00 */
[----:B------:R-:W-:-:S04]  /*0e90*/  @P0 IMAD.WIDE.U32 R4, R7, 0x4, R28 ;  /* 0x0000000407040825 */ /* 0x000fc800078e001c */
[----:B------:R-:W-:Y:S01]  /*0ea0*/  @P0 VIADD R7, R7, 0x4 ;  /* 0x0000000407070836 */ /* 0x000fe20000000000 */
[----:B------:R2:W-:Y:S04]  /*0eb0*/  @P0 STG.E desc[UR6][R4.64], R9 ;  /* 0x0000000904000986 */ /* 0x0005e8000c101906 */
[----:B------:R2:W-:Y:S04]  /*0ec0*/  @P0 STG.E desc[UR6][R4.64+0x4], R9 ;  /* 0x0000040904000986 */ /* 0x0005e8000c101906 */
[----:B------:R2:W-:Y:S04]  /*0ed0*/  @P0 STG.E desc[UR6][R4.64+0x8], R9 ;  /* 0x0000080904000986 */ /* 0x0005e8000c101906 */
[----:B------:R2:W-:Y:S01]  /*0ee0*/  @P0 STG.E desc[UR6][R4.64+0xc], R9 ;  /* 0x00000c0904000986 */ /* 0x0005e2000c101906 */
[----:B------:R-:W-:Y:S05]  /*0ef0*/  @!P1 BRA `(.L_x_89) ;  /* 0x0000000000209947 */ /* 0x000fea0003800000 */
[----:B--2---:R-:W-:Y:S02]  /*0f00*/  HFMA2 R9, -RZ, RZ, 0, 0 ;  /* 0x00000000ff097431 */ /* 0x004fe400000001ff */
[----:B------:R-:W-:-:S07]  /*0f10*/  IMAD.MOV.U32 R11, RZ, RZ, 0x7fffffff ;  /* 0x7fffffffff0b7424 */ /* 0x000fce00078e00ff */
.L_x_95:
[----:B------:R-:W-:Y:S01]  /*0f20*/  IMAD.WIDE.U32 R4, R7, 0x4, R28 ;  /* 0x0000000407047825 */ /* 0x000fe200078e001c */
[----:B------:R-:W-:-:S03]  /*0f30*/  IADD3 R9, PT, PT, R9, 0x1, RZ ;  /* 0x0000000109097810 */ /* 0x000fc60007ffe0ff */
[----:B------:R-:W-:Y:S01]  /*0f40*/  VIADD R7, R7, 0x1 ;  /* 0x0000000107077836 */ /* 0x000fe20000000000 */
[----:B------:R3:W-:Y:S01]  /*0f50*/  STG.E desc[UR6][R4.64], R11 ;  /* 0x0000000b04007986 */ /* 0x0007e2000c101906 */
[----:B------:R-:W-:-:S13]  /*0f60*/  ISETP.NE.AND P0, PT, R9, R6, PT ;  /* 0x000000060900720c */ /* 0x000fda0003f05270 */
[----:B---3--:R-:W-:Y:S05]  /*0f70*/  @P0 BRA `(.L_x_95) ;  /* 0xfffffffc00e80947 */ /* 0x008fea000383ffff */
.L_x_89:
[----:B------:R-:W-:Y:S05]  /*0f80*/  BSYNC.RECONVERGENT B0 ;  /* 0x0000000000007941 */ /* 0x000fea0003800200 */
.L_x_88:
[----:B012---:R-:W-:Y:S01]  /*0f90*/  I2FP.F32.U32 R4, R8 ;  /* 0x0000000800047245 */ /* 0x007fe20000201000 */
[----:B------:R-:W-:Y:S03]  /*0fa0*/  BSSY.RECONVERGENT B0, `(.L_x_96) ;  /* 0x000000c000007945 */ /* 0x000fe60003800200 */
[----:B------:R-:W-:-:S04]  /*0fb0*/  IADD3 R5, PT, PT, R4, 0x1800000, RZ ;  /* 0x0180000004057810 */ /* 0x000fc80007ffe0ff */
[----:B------:R-:W-:-:S04]  /*0fc0*/  LOP3.LUT R5, R5, 0x7f800000, RZ, 0xc0, !PT ;  /* 0x7f80000005057812 */ /* 0x000fc800078ec0ff */
[----:B------:R-:W-:-:S13]  /*0fd0*/  ISETP.GT.U32.AND P0, PT, R5, 0x1ffffff, PT ;  /* 0x01ffffff0500780c */ /* 0x000fda0003f04070 */
[----:B------:R-:W-:Y:S05]  /*0fe0*/  @P0 BRA `(.L_x_97) ;  /* 0x00000000000c0947 */ /* 0x000fea0003800000 */
[----:B------:R-:W-:-:S07]  /*0ff0*/  MOV R6, 0x1010 ;  /* 0x0000101000067802 */ /* 0x000fce0000000f00 */
[----:B------:R-:W-:Y:S05]  /*1000*/  CALL.REL.NOINC `($__internal_2_$__cuda_sm20_rcp_rn_f32_slowpath) ;  /* 0x0000002400e07944 */ /* 0x000fea0003c00000 */
[----:B------:R-:W-:Y:S05]  /*1010*/  BRA `(.L_x_98) ;  /* 0x0000000000107947 */ /* 0x000fea0003800000 */
.L_x_97:
[----:B------:R-:W0:Y:S02]  /*1020*/  MUFU.RCP R5, R4 ;  /* 0x0000000400057308 */ /* 0x000e240000001000 */
[----:B0-----:R-:W-:-:S04]  /*1030*/  FFMA R6, R4, R5, -1 ;  /* 0xbf80000004067423 */ /* 0x001fc80000000005 */
[----:B------:R-:W-:-:S04]  /*1040*/  FADD.FTZ R6, -R6, -RZ ;  /* 0x800000ff06067221 */ /* 0x000fc80000010100 */
[----:B------:R-:W-:-:S07]  /*1050*/  FFMA R4, R5, R6, R5 ;  /* 0x0000000605047223 */ /* 0x000fce0000000005 */
.L_x_98:
[----:B------:R-:W-:Y:S05]  /*1060*/  BSYNC.RECONVERGENT B0 ;  /* 0x0000000000007941 */ /* 0x000fea0003800200 */
.L_x_96:
[----:B------:R-:W0:Y:S08]  /*1070*/  LDC R7, c[0x0][0x398] ;  /* 0x0000e600ff077b82 */ /* 0x000e300000000800 */
[----:B------:R-:W1:Y:S01]  /*1080*/  LDC.64 R8, c[0x0][0x380] ;  /* 0x0000e000ff087b82 */ /* 0x000e620000000a00 */
[----:B0-----:R-:W-:-:S05]  /*1090*/  VIADD R5, R7, 0x1 ;  /* 0x0000000107057836 */ /* 0x001fca0000000000 */
[----:B------:R-:W-:Y:S01]  /*10a0*/  VIMNMX R6, PT, PT, R3, R5, !PT ;  /* 0x0000000503067248 */ /* 0x000fe20007fe0100 */
[----:B-1----:R-:W-:-:S03]  /*10b0*/  IMAD.WIDE.U32 R10, R7, 0x4, R8 ;  /* 0x00000004070a7825 */ /* 0x002fc600078e0008 */
[----:B------:R-:W-:Y:S01]  /*10c0*/  IADD3 R12, PT, PT, R6, -R7, RZ ;  /* 0x80000007060c7210 */ /* 0x000fe20007ffe0ff */
[----:B------:R-:W-:Y:S02]  /*10d0*/  IMAD.IADD R6, R7, 0x1, -R6 ;  /* 0x0000000107067824 */ /* 0x000fe400078e0a06 */
[----:B------:R0:W5:Y:S01]  /*10e0*/  LDG.E.CONSTANT R10, desc[UR6][R10.64] ;  /* 0x000000060a0a7981 */ /* 0x000162000c1e9900 */
[----:B------:R-:W-:Y:S01]  /*10f0*/  LOP3.LUT R13, R12, 0x3, RZ, 0xc0, !PT ;  /* 0x000000030c0d7812 */ /* 0x000fe200078ec0ff */
[----:B------:R-:W-:Y:S01]  /*1100*/  BSSY.RECONVERGENT B0, `(.L_x_99) ;  /* 0x0000058000007945 */ /* 0x000fe20003800200 */
[----:B------:R-:W-:Y:S01]  /*1110*/  ISETP.GT.U32.AND P1, PT, R6, -0x4, PT ;  /* 0xfffffffc0600780c */ /* 0x000fe20003f24070 */
[----:B------:R-:W-:Y:S01]  /*1120*/  HFMA2 R18, -RZ, RZ, 0, 0 ;  /* 0x00000000ff127431 */ /* 0x000fe200000001ff */
[----:B------:R-:W-:Y:S02]  /*1130*/  ISETP.NE.AND P0, PT, R13, RZ, PT ;  /* 0x000000ff0d00720c */ /* 0x000fe40003f05270 */
[----:B------:R-:W-:Y:S01]  /*1140*/  CS2R R16, SRZ ;  /* 0x0000000000107805 */ /* 0x000fe2000001ff00 */
[----:B------:R-:W-:Y:S01]  /*1150*/  IMAD.MOV.U32 R21, RZ, RZ, RZ ;  /* 0x000000ffff157224 */ /* 0x000fe200078e00ff */
[----:B0-----:R-:W0:Y:S07]  /*1160*/  LDC R11, c[0x0][0x398] ;  /* 0x0000e600ff0b7b82 */ /* 0x001e2e0000000800 */
[----:B------:R-:W-:Y:S05]  /*1170*/  @P1 BRA `(.L_x_100) ;  /* 0x0000000400401947 */ /* 0x000fea0003800000 */
[----:B------:R-:W-:Y:S01]  /*1180*/  LOP3.LUT R14, R12, 0xfffffffc, RZ, 0xc0, !PT ;  /* 0xfffffffc0c0e7812 */ /* 0x000fe200078ec0ff */
[----:B------:R-:W-:Y:S01]  /*1190*/  IMAD.MOV.U32 R17, RZ, RZ, RZ ;  /* 0x000000ffff117224 */ /* 0x000fe200078e00ff */
[----:B------:R-:W-:-:S07]  /*11a0*/  MOV R15, RZ ;  /* 0x000000ff000f7202 */ /* 0x000fce0000000f00 */
.L_x_101:
[----:B0-----:R-:W-:-:S05]  /*11b0*/  IMAD.WIDE.U32 R6, R11, 0x4, R8 ;  /* 0x000000040b067825 */ /* 0x001fca00078e0008 */
[----:B------:R-:W2:Y:S04]  /*11c0*/  LDG.E.CONSTANT R20, desc[UR6][R6.64+0x4] ;  /* 0x0000040606147981 */ /* 0x000ea8000c1e9900 */
[----:B------:R-:W3:Y:S01]  /*11d0*/  LDG.E.CONSTANT R19, desc[UR6][R6.64+0x8] ;  /* 0x0000080606137981 */ /* 0x000ee2000c1e9900 */
[C---:B--2--5:R-:W-:Y:S01]  /*11e0*/  FADD R10, R20.reuse, -R10 ;  /* 0x8000000a140a7221 */ /* 0x064fe20000000000 */
[----:B---3--:R-:W-:-:S04]  /*11f0*/  FADD R26, -R20, R19 ;  /* 0x00000013141a7221 */ /* 0x008fc80000000100 */
[----:B------:R-:W-:-:S04]  /*1200*/  FMNMX R25, RZ, R10, !PT ;  /* 0x0000000aff197209 */ /* 0x000fc80007800000 */
[----:B------:R-:W-:Y:S01]  /*1210*/  FSETP.GE.AND P1, PT, |R18|, |R25|, PT ;  /* 0x400000191200720b */ /* 0x000fe20003f26200 */
[----:B------:R-:W-:-:S04]  /*1220*/  FADD R23, R25, R18 ;  /* 0x0000001219177221 */ /* 0x000fc80000000000 */
[----:B------:R-:W-:-:S04]  /*1230*/  FADD R27, R25, -R23 ;  /* 0x80000017191b7221 */ /* 0x000fc80000000000 */
[--C-:B------:R-:W-:Y:S01]  /*1240*/  FADD R22, R27, R18.reuse ;  /* 0x000000121b167221 */ /* 0x100fe20000000000 */
[----:B------:R-:W-:-:S04]  /*1250*/  FADD R18, -R23, R18 ;  /* 0x0000001217127221 */ /* 0x000fc80000000100 */
[----:B------:R-:W-:Y:S01]  /*1260*/  @P1 FADD R22, R25, R18 ;  /* 0x0000001219161221 */ /* 0x000fe20000000000 */
[----:B------:R-:W-:-:S03]  /*1270*/  FMNMX R18, RZ, -R10, !PT ;  /* 0x8000000aff127209 */ /* 0x000fc60007800000 */
[----:B------:R-:W-:Y:S01]  /*1280*/  FADD R21, R22, R21 ;  /* 0x0000001516157221 */ /* 0x000fe20000000000 */
[----:B------:R-:W-:Y:S01]  /*1290*/  FSETP.GE.AND P1, PT, |R17|, |R18|, PT ;  /* 0x400000121100720b */ /* 0x000fe20003f26200 */
[----:B------:R-:W-:-:S04]  /*12a0*/  FADD R10, R18, R17 ;  /* 0x00000011120a7221 */ /* 0x000fc80000000000 */
[----:B------:R-:W-:-:S04]  /*12b0*/  FADD R24, R18, -R10 ;  /* 0x8000000a12187221 */ /* 0x000fc80000000000 */
[--C-:B------:R-:W-:Y:S01]  /*12c0*/  FADD R25, R24, R17.reuse ;  /* 0x0000001118197221 */ /* 0x100fe20000000000 */
[----:B------:R-:W-:Y:S01]  /*12d0*/  FADD R17, -R10, R17 ;  /* 0x000000110a117221 */ /* 0x000fe20000000100 */
[----:B------:R-:W-:-:S03]  /*12e0*/  FMNMX R24, RZ, R26, !PT ;  /* 0x0000001aff187209 */ /* 0x000fc60007800000 */
[----:B------:R-:W-:Y:S01]  /*12f0*/  @P1 FADD R25, R18, R17 ;  /* 0x0000001112191221 */ /* 0x000fe20000000000 */
        /* <DEDUP_REMOVED lines=12> */
[----:B------:R-:W-:Y:S02]  /*13c0*/  @P1 FADD R22, R23, R10 ;  /* 0x0000000a17161221 */ /* 0x000fe40000000000 */
[----:B------:R-:W2:Y:S04]  /*13d0*/  LDG.E.CONSTANT R23, desc[UR6][R6.64+0xc] ;  /* 0x00000c0606177981 */ /* 0x000ea8000c1e9900 */
[----:B------:R-:W3:Y:S01]  /*13e0*/  LDG.E.CONSTANT R10, desc[UR6][R6.64+0x10] ;  /* 0x00001006060a7981 */ /* 0x000ee2000c1e9900 */
[----:B------:R-:W-:Y:S01]  /*13f0*/  FADD R25, R25, R16 ;  /* 0x0000001019197221 */ /* 0x000fe20000000000 */
[----:B------:R-:W-:Y:S01]  /*1400*/  FADD R21, R21, R18 ;  /* 0x0000001215157221 */ /* 0x000fe20000000000 */
[----:B------:R-:W-:Y:S01]  /*1410*/  IADD3 R15, PT, PT, R15, 0x4, RZ ;  /* 0x000000040f0f7810 */ /* 0x000fe20007ffe0ff */
[----:B------:R-:W-:-:S02]  /*1420*/  VIADD R11, R11, 0x4 ;  /* 0x000000040b0b7836 */ /* 0x000fc40000000000 */
[----:B------:R-:W-:Y:S01]  /*1430*/  FADD R22, R25, R22 ;  /* 0x0000001619167221 */ /* 0x000fe20000000000 */
[----:B------:R-:W-:Y:S01]  /*1440*/  ISETP.NE.AND P2, PT, R15, R14, PT ;  /* 0x0000000e0f00720c */ /* 0x000fe20003f45270 */
[----:B--2---:R-:W-:Y:S01]  /*1450*/  FADD R24, -R19, R23 ;  /* 0x0000001713187221 */ /* 0x004fe20000000100 */
[----:B---3--:R-:W-:-:S04]  /*1460*/  FADD R23, -R23, R10 ;  /* 0x0000000a17177221 */ /* 0x008fc80000000100 */
[-C--:B------:R-:W-:Y:S02]  /*1470*/  FMNMX R27, RZ, R24.reuse, !PT ;  /* 0x00000018ff1b7209 */ /* 0x080fe40007800000 */
[----:B------:R-:W-:Y:S02]  /*1480*/  FMNMX R24, RZ, -R24, !PT ;  /* 0x80000018ff187209 */ /* 0x000fe40007800000 */
[C---:B------:R-:W-:Y:S01]  /*1490*/  FSETP.GE.AND P1, PT, |R20|.reuse, |R27|, PT ;  /* 0x4000001b1400720b */ /* 0x040fe20003f26200 */
[----:B------:R-:W-:Y:S02]  /*14a0*/  FADD R19, R20, R27 ;  /* 0x0000001b14137221 */ /* 0x000fe40000000000 */
[----:B------:R-:W-:Y:S02]  /*14b0*/  FADD R6, R17, R24 ;  /* 0x0000001811067221 */ /* 0x000fe40000000000 */
[----:B------:R-:W-:-:S04]  /*14c0*/  FADD R31, R27, -R19 ;  /* 0x800000131b1f7221 */ /* 0x000fc80000000000 */
[C---:B------:R-:W-:Y:S01]  /*14d0*/  FADD R16, R20.reuse, R31 ;  /* 0x0000001f14107221 */ /* 0x040fe20000000000 */
[----:B------:R-:W-:-:S04]  /*14e0*/  FADD R20, R20, -R19 ;  /* 0x8000001314147221 */ /* 0x000fc80000000000 */
[----:B------:R-:W-:Y:S01]  /*14f0*/  @P1 FADD R16, R27, R20 ;  /* 0x000000141b101221 */ /* 0x000fe20000000000 */
[----:B------:R-:W-:Y:S01]  /*1500*/  FSETP.GE.AND P1, PT, |R17|, |R24|, PT ;  /* 0x400000181100720b */ /* 0x000fe20003f26200 */
[----:B------:R-:W-:Y:S02]  /*1510*/  FADD R20, R24, -R6 ;  /* 0x8000000618147221 */ /* 0x000fe40000000000 */
[----:B------:R-:W-:Y:S02]  /*1520*/  FADD R21, R21, R16 ;  /* 0x0000001015157221 */ /* 0x000fe40000000000 */
[C---:B------:R-:W-:Y:S01]  /*1530*/  FADD R7, R17.reuse, R20 ;  /* 0x0000001411077221 */ /* 0x040fe20000000000 */
[----:B------:R-:W-:Y:S01]  /*1540*/  FADD R17, R17, -R6 ;  /* 0x8000000611117221 */ /* 0x000fe20000000000 */
[-C--:B------:R-:W-:Y:S02]  /*1550*/  FMNMX R20, RZ, R23.reuse, !PT ;  /* 0x00000017ff147209 */ /* 0x080fe40007800000 */
[----:B------:R-:W-:-:S03]  /*1560*/  FMNMX R23, RZ, -R23, !PT ;  /* 0x80000017ff177209 */ /* 0x000fc60007800000 */
[C---:B------:R-:W-:Y:S01]  /*1570*/  FADD R18, R19.reuse, R20 ;  /* 0x0000001413127221 */ /* 0x040fe20000000000 */
[----:B------:R-:W-:Y:S01]  /*1580*/  @P1 FADD R7, R24, R17 ;  /* 0x0000001118071221 */ /* 0x000fe20000000000 */
[----:B------:R-:W-:Y:S01]  /*1590*/  FSETP.GE.AND P1, PT, |R19|, |R20|, PT ;  /* 0x400000141300720b */ /* 0x000fe20003f26200 */
[----:B------:R-:W-:Y:S01]  /*15a0*/  FADD R17, R6, R23 ;  /* 0x0000001706117221 */ /* 0x000fe20000000000 */
[----:B------:R-:W-:Y:S01]  /*15b0*/  FADD R24, R20, -R18 ;  /* 0x8000001214187221 */ /* 0x000fe20000000000 */
[----:B------:R-:W-:-:S03]  /*15c0*/  FADD R7, R22, R7 ;  /* 0x0000000716077221 */ /* 0x000fc60000000000 */
[C---:B------:R-:W-:Y:S01]  /*15d0*/  FADD R24, R19.reuse, R24 ;  /* 0x0000001813187221 */ /* 0x040fe20000000000 */
[----:B------:R-:W-:-:S06]  /*15e0*/  FADD R19, R19, -R18 ;  /* 0x8000001213137221 */ /* 0x000fcc0000000000 */
[----:B------:R-:W-:Y:S01]  /*15f0*/  @P1 FADD R24, R20, R19 ;  /* 0x0000001314181221 */ /* 0x000fe20000000000 */
[C---:B------:R-:W-:Y:S01]  /*1600*/  FSETP.GE.AND P1, PT, |R6|.reuse, |R23|, PT ;  /* 0x400000170600720b */ /* 0x040fe20003f26200 */
[----:B------:R-:W-:Y:S02]  /*1610*/  FADD R19, R23, -R17 ;  /* 0x8000001117137221 */ /* 0x000fe40000000000 */
[----:B------:R-:W-:Y:S02]  /*1620*/  FADD R21, R21, R24 ;  /* 0x0000001815157221 */ /* 0x000fe40000000000 */
[C---:B------:R-:W-:Y:S01]  /*1630*/  FADD R16, R6.reuse, R19 ;  /* 0x0000001306107221 */ /* 0x040fe20000000000 */
[----:B------:R-:W-:-:S07]  /*1640*/  FADD R6, R6, -R17 ;  /* 0x8000001106067221 */ /* 0x000fce0000000000 */
[----:B------:R-:W-:-:S04]  /*1650*/  @P1 FADD R16, R23, R6 ;  /* 0x0000000617101221 */ /* 0x000fc80000000000 */
[----:B------:R-:W-:Y:S01]  /*1660*/  FADD R16, R7, R16 ;  /* 0x0000001007107221 */ /* 0x000fe20000000000 */
[----:B------:R-:W-:Y:S06]  /*1670*/  @P2 BRA `(.L_x_101) ;  /* 0xfffffff800cc2947 */ /* 0x000fec000383ffff */
.L_x_100:
[----:B------:R-:W-:Y:S05]  /*1680*/  BSYNC.RECONVERGENT B0 ;  /* 0x0000000000007941 */ /* 0x000fea0003800200 */
.L_x_99:
[----:B------:R-:W-:Y:S01]  /*1690*/  BSSY.RECONVERGENT B0, `(.L_x_102) ;  /* 0x0000045000007945 */ /* 0x000fe20003800200 */
[----:B------:R-:W-:-:S03]  /*16a0*/  FADD R6, -R4, 1 ;  /* 0x3f80000004067421 */ /* 0x000fc60000000100 */
[----:B------:R-:W-:Y:S05]  /*16b0*/  @!P0 BRA `(.L_x_103) ;  /* 0x0000000400088947 */ /* 0x000fea0003800000 */
[----:B------:R-:W-:Y:S01]  /*16c0*/  ISETP.NE.AND P1, PT, R13, 0x1, PT ;  /* 0x000000010d00780c */ /* 0x000fe20003f25270 */
[----:B------:R-:W-:Y:S01]  /*16d0*/  BSSY.RECONVERGENT B1, `(.L_x_104) ;  /* 0x000002a000017945 */ /* 0x000fe20003800200 */
[----:B------:R-:W-:-:S04]  /*16e0*/  LOP3.LUT R12, R12, 0x1, RZ, 0xc0, !PT ;  /* 0x000000010c0c7812 */ /* 0x000fc800078ec0ff */
[----:B------:R-:W-:-:S07]  /*16f0*/  ISETP.NE.U32.AND P0, PT, R12, 0x1, PT ;  /* 0x000000010c00780c */ /* 0x000fce0003f05070 */
[----:B------:R-:W-:Y:S06]  /*1700*/  @!P1 BRA `(.L_x_105) ;  /* 0x0000000000989947 */ /* 0x000fec0003800000 */
[----:B0-----:R-:W-:-:S05]  /*1710*/  IMAD.WIDE.U32 R12, R11, 0x4, R8 ;  /* 0x000000040b0c7825 */ /* 0x001fca00078e0008 */
[----:B------:R-:W2:Y:S02]  /*1720*/  LDG.E.CONSTANT R7, desc[UR6][R12.64+0x4] ;  /* 0x000004060c077981 */ /* 0x000ea4000c1e9900 */
[----:B--2--5:R-:W-:Y:S02]  /*1730*/  FADD R14, -R10, R7 ;  /* 0x000000070a0e7221 */ /* 0x024fe40000000100 */
[----:B------:R0:W2:Y:S01]  /*1740*/  LDG.E.CONSTANT R10, desc[UR6][R12.64+0x8] ;  /* 0x000008060c0a7981 */ /* 0x0000a2000c1e9900 */
[----:B------:R-:W-:Y:S02]  /*1750*/  IADD3 R11, PT, PT, R11, 0x2, RZ ;  /* 0x000000020b0b7810 */ /* 0x000fe40007ffe0ff */
[-C--:B------:R-:W-:Y:S02]  /*1760*/  FMNMX R15, RZ, R14.reuse, !PT ;  /* 0x0000000eff0f7209 */ /* 0x080fe40007800000 */
[----:B------:R-:W-:Y:S02]  /*1770*/  FMNMX R14, RZ, -R14, !PT ;  /* 0x8000000eff0e7209 */ /* 0x000fe40007800000 */
[C---:B------:R-:W-:Y:S01]  /*1780*/  FSETP.GE.AND P2, PT, |R18|.reuse, |R15|, PT ;  /* 0x4000000f1200720b */ /* 0x040fe20003f46200 */
[----:B------:R-:W-:Y:S01]  /*1790*/  FADD R19, R18, R15 ;  /* 0x0000000f12137221 */ /* 0x000fe20000000000 */
[C---:B------:R-:W-:Y:S01]  /*17a0*/  FSETP.GE.AND P1, PT, |R17|.reuse, |R14|, PT ;  /* 0x4000000e1100720b */ /* 0x040fe20003f26200 */
[----:B------:R-:W-:-:S02]  /*17b0*/  FADD R22, R17, R14 ;  /* 0x0000000e11167221 */ /* 0x000fc40000000000 */
[----:B------:R-:W-:Y:S02]  /*17c0*/  FADD R23, R15, -R19 ;  /* 0x800000130f177221 */ /* 0x000fe40000000000 */
[----:B0-----:R-:W-:Y:S02]  /*17d0*/  FADD R12, R14, -R22 ;  /* 0x800000160e0c7221 */ /* 0x001fe40000000000 */
[C---:B------:R-:W-:Y:S01]  /*17e0*/  FADD R20, R18.reuse, R23 ;  /* 0x0000001712147221 */ /* 0x040fe20000000000 */
[----:B------:R-:W-:Y:S01]  /*17f0*/  FADD R18, R18, -R19 ;  /* 0x8000001312127221 */ /* 0x000fe20000000000 */
[----:B------:R-:W-:-:S03]  /*1800*/  FADD R13, R17, R12 ;  /* 0x0000000c110d7221 */ /* 0x000fc60000000000 */
[----:B------:R-:W-:-:S04]  /*1810*/  @P2 FADD R20, R15, R18 ;  /* 0x000000120f142221 */ /* 0x000fc80000000000 */
[----:B------:R-:W-:Y:S01]  /*1820*/  FADD R20, R21, R20 ;  /* 0x0000001415147221 */ /* 0x000fe20000000000 */
[----:B--2---:R-:W-:-:S05]  /*1830*/  FADD R7, -R7, R10 ;  /* 0x0000000a07077221 */ /* 0x004fca0000000100 */
[-C--:B------:R-:W-:Y:S02]  /*1840*/  FMNMX R24, RZ, R7.reuse, !PT ;  /* 0x00000007ff187209 */ /* 0x080fe40007800000 */
[----:B------:R-:W-:Y:S01]  /*1850*/  FMNMX R15, RZ, -R7, !PT ;  /* 0x80000007ff0f7209 */ /* 0x000fe20007800000 */
[----:B------:R-:W-:Y:S01]  /*1860*/  FADD R7, R17, -R22 ;  /* 0x8000001611077221 */ /* 0x000fe20000000000 */
[C---:B------:R-:W-:Y:S01]  /*1870*/  FSETP.GE.AND P2, PT, |R19|.reuse, |R24|, PT ;  /* 0x400000181300720b */ /* 0x040fe20003f46200 */
[----:B------:R-:W-:Y:S01]  /*1880*/  FADD R18, R19, R24 ;  /* 0x0000001813127221 */ /* 0x000fe20000000000 */
[C---:B------:R-:W-:Y:S01]  /*1890*/  FSETP.GE.AND P3, PT, |R22|.reuse, |R15|, PT ;  /* 0x4000000f1600720b */ /* 0x040fe20003f66200 */
[----:B------:R-:W-:Y:S01]  /*18a0*/  FADD R17, R22, R15 ;  /* 0x0000000f16117221 */ /* 0x000fe20000000000 */
[----:B------:R-:W-:Y:S01]  /*18b0*/  @P1 FADD R13, R14, R7 ;  /* 0x000000070e0d1221 */ /* 0x000fe20000000000 */
[----:B------:R-:W-:Y:S02]  /*18c0*/  FADD R12, R24, -R18 ;  /* 0x80000012180c7221 */ /* 0x000fe40000000000 */
        /* <DEDUP_REMOVED lines=10> */
.L_x_105:
[----:B------:R-:W-:Y:S05]  /*1970*/  BSYNC.RECONVERGENT B1 ;  /* 0x0000000000017941 */ /* 0x000fea0003800200 */
.L_x_104:
[----:B------:R-:W-:Y:S05]  /*1980*/  @P0 BRA `(.L_x_103) ;  /* 0x0000000000540947 */ /* 0x000fea0003800000 */
[----:B0-----:R-:W-:-:S06]  /*1990*/  IMAD.WIDE.U32 R8, R11, 0x4, R8 ;  /* 0x000000040b087825 */ /* 0x001fcc00078e0008 */
[----:B------:R-:W2:Y:S02]  /*19a0*/  LDG.E.CONSTANT R9, desc[UR6][R8.64+0x4] ;  /* 0x0000040608097981 */ /* 0x000ea4000c1e9900 */
[----:B--2--5:R-:W-:-:S05]  /*19b0*/  FADD R10, R9, -R10 ;  /* 0x8000000a090a7221 */ /* 0x024fca0000000000 */
[-C--:B------:R-:W-:Y:S02]  /*19c0*/  FMNMX R7, RZ, R10.reuse, !PT ;  /* 0x0000000aff077209 */ /* 0x080fe40007800000 */
[----:B------:R-:W-:Y:S02]  /*19d0*/  FMNMX R10, RZ, -R10, !PT ;  /* 0x8000000aff0a7209 */ /* 0x000fe40007800000 */
[C---:B------:R-:W-:Y:S01]  /*19e0*/  FSETP.GE.AND P0, PT, |R18|.reuse, |R7|, PT ;  /* 0x400000071200720b */ /* 0x040fe20003f06200 */
[C---:B------:R-:W-:Y:S01]  /*19f0*/  FADD R11, R18.reuse, R7 ;  /* 0x00000007120b7221 */ /* 0x040fe20000000000 */
[C---:B------:R-:W-:Y:S01]  /*1a00*/  FSETP.GE.AND P1, PT, |R17|.reuse, |R10|, PT ;  /* 0x4000000a1100720b */ /* 0x040fe20003f26200 */
[----:B------:R-:W-:Y:S02]  /*1a10*/  FADD R14, R17, R10 ;  /* 0x0000000a110e7221 */ /* 0x000fe40000000000 */
[--C-:B------:R-:W-:Y:S01]  /*1a20*/  FADD R13, R7, -R11.reuse ;  /* 0x8000000b070d7221 */ /* 0x100fe20000000000 */
[----:B------:R-:W-:Y:S01]  /*1a30*/  FADD R8, R18, -R11 ;  /* 0x8000000b12087221 */ /* 0x000fe20000000000 */
[--C-:B------:R-:W-:Y:S01]  /*1a40*/  FADD R20, R10, -R14.reuse ;  /* 0x8000000e0a147221 */ /* 0x100fe20000000000 */
[----:B------:R-:W-:Y:S01]  /*1a50*/  FADD R9, R17, -R14 ;  /* 0x8000000e11097221 */ /* 0x000fe20000000000 */
[----:B------:R-:W-:Y:S01]  /*1a60*/  FADD R12, R18, R13 ;  /* 0x0000000d120c7221 */ /* 0x000fe20000000000 */
[----:B------:R-:W-:-:S02]  /*1a70*/  IMAD.MOV.U32 R18, RZ, RZ, R11 ;  /* 0x000000ffff127224 */ /* 0x000fc400078e000b */
[----:B------:R-:W-:Y:S01]  /*1a80*/  FADD R13, R17, R20 ;  /* 0x00000014110d7221 */ /* 0x000fe20000000000 */
[----:B------:R-:W-:Y:S01]  /*1a90*/  MOV R17, R14 ;  /* 0x0000000e00117202 */ /* 0x000fe20000000f00 */
[----:B------:R-:W-:Y:S01]  /*1aa0*/  @P0 FADD R12, R7, R8 ;  /* 0x00000008070c0221 */ /* 0x000fe20000000000 */
[----:B------:R-:W-:-:S03]  /*1ab0*/  @P1 FADD R13, R10, R9 ;  /* 0x000000090a0d1221 */ /* 0x000fc60000000000 */
[----:B------:R-:W-:Y:S01]  /*1ac0*/  FADD R21, R21, R12 ;  /* 0x0000000c15157221 */ /* 0x000fe20000000000 */
[----:B------:R-:W-:-:S07]  /*1ad0*/  FADD R16, R16, R13 ;  /* 0x0000000d10107221 */ /* 0x000fce0000000000 */
.L_x_103:
[----:B------:R-:W-:Y:S05]  /*1ae0*/  BSYNC.RECONVERGENT B0 ;  /* 0x0000000000007941 */ /* 0x000fea0003800200 */
.L_x_102:
[----:B------:R-:W-:Y:S01]  /*1af0*/  FADD R7, R21, R18 ;  /* 0x0000001215077221 */ /* 0x000fe20000000000 */
[----:B------:R-:W-:Y:S01]  /*1b00*/  FADD R17, R16, R17 ;  /* 0x0000001110117221 */ /* 0x000fe20000000000 */
[----:B------:R-:W-:Y:S01]  /*1b10*/  BSSY.RECONVERGENT B2, `(.L_x_106) ;  /* 0x0000017000027945 */ /* 0x000fe20003800200 */
[----:B------:R-:W-:Y:S02]  /*1b20*/  IMAD.MOV.U32 R9, RZ, RZ, RZ ;  /* 0x000000ffff097224 */ /* 0x000fe400078e00ff */
[-C--:B------:R-:W-:Y:S01]  /*1b30*/  FMUL R7, R7, R4.reuse ;  /* 0x0000000407077220 */ /* 0x080fe20000400000 */
[----:B------:R-:W-:-:S04]  /*1b40*/  FMUL R8, R17, R4 ;  /* 0x0000000411087220 */ /* 0x000fc80000400000 */
[----:B------:R-:W-:-:S05]  /*1b50*/  FADD R14, R7, R8 ;  /* 0x00000008070e7221 */ /* 0x000fca0000000000 */
[----:B------:R-:W-:-:S13]  /*1b60*/  FSETP.NEU.AND P0, PT, R14, RZ, PT ;  /* 0x000000ff0e00720b */ /* 0x000fda0003f0d000 */
[----:B------:R-:W-:Y:S05]  /*1b70*/  @!P0 BRA `(.L_x_107) ;  /* 0x0000000000408947 */ /* 0x000fea0003800000 */
[----:B------:R-:W1:Y:S01]  /*1b80*/  MUFU.RCP R9, R14 ;  /* 0x0000000e00097308 */ /* 0x000e620000001000 */
[----:B0-----:R-:W-:Y:S01]  /*1b90*/  FADD R11, R7, -R8 ;  /* 0x80000008070b7221 */ /* 0x001fe20000000000 */
[----:B------:R-:W-:Y:S06]  /*1ba0*/  BSSY.RECONVERGENT B3, `(.L_x_108) ;  /* 0x000000c000037945 */ /* 0x000fec0003800200 */
[----:B------:R-:W0:Y:S01]  /*1bb0*/  FCHK P0, R11, R14 ;  /* 0x0000000e0b007302 */ /* 0x000e220000000000 */
[----:B-1---5:R-:W-:-:S04]  /*1bc0*/  FFMA R10, -R14, R9, 1 ;  /* 0x3f8000000e0a7423 */ /* 0x022fc80000000109 */
[----:B------:R-:W-:-:S04]  /*1bd0*/  FFMA R10, R9, R10, R9 ;  /* 0x0000000a090a7223 */ /* 0x000fc80000000009 */
[----:B------:R-:W-:-:S04]  /*1be0*/  FFMA R9, R11, R10, RZ ;  /* 0x0000000a0b097223 */ /* 0x000fc800000000ff */
[----:B------:R-:W-:-:S04]  /*1bf0*/  FFMA R12, -R14, R9, R11 ;  /* 0x000000090e0c7223 */ /* 0x000fc8000000010b */
[----:B------:R-:W-:Y:S01]  /*1c00*/  FFMA R9, R10, R12, R9 ;  /* 0x0000000c0a097223 */ /* 0x000fe20000000009 */
[----:B0-----:R-:W-:Y:S06]  /*1c10*/  @!P0 BRA `(.L_x_109) ;  /* 0x0000000000108947 */ /* 0x001fec0003800000 */
[----:B------:R-:W-:Y:S02]  /*1c20*/  MOV R10, R14 ;  /* 0x0000000e000a7202 */ /* 0x000fe40000000f00 */
[----:B------:R-:W-:-:S07]  /*1c30*/  MOV R16, 0x1c50 ;  /* 0x00001c5000107802 */ /* 0x000fce0000000f00 */
[----:B------:R-:W-:Y:S05]  /*1c40*/  CALL.REL.NOINC `($__internal_3_$__cuda_sm3x_div_rn_noftz_f32_slowpath) ;  /* 0x0000001c00a47944 */ /* 0x000fea0003c00000 */
[----:B------:R-:W-:-:S07]  /*1c50*/  IMAD.MOV.U32 R9, RZ, RZ, R15 ;  /* 0x000000ffff097224 */ /* 0x000fce00078e000f */
.L_x_109:
[----:B------:R-:W-:Y:S05]  /*1c60*/  BSYNC.RECONVERGENT B3 ;  /* 0x0000000000037941 */ /* 0x000fea0003800200 */
.L_x_108:
[----:B------:R-:W-:-:S07]  /*1c70*/  FMUL R9, R9, 100 ;  /* 0x42c8000009097820 */ /* 0x000fce0000400000 */
.L_x_107:
[----:B------:R-:W-:Y:S05]  /*1c80*/  BSYNC.RECONVERGENT B2 ;  /* 0x0000000000027941 */ /* 0x000fea0003800200 */
.L_x_106:
[----:B------:R-:W1:Y:S01]  /*1c90*/  LDC R12, c[0x0][0x390] ;  /* 0x0000e400ff0c7b82 */ /* 0x000e620000000800 */
[----:B0----5:R-:W-:-:S05]  /*1ca0*/  IMAD.WIDE.U32 R10, R3, 0x4, R28 ;  /* 0x00000004030a7825 */ /* 0x021fca00078e001c */
[----:B------:R0:W-:Y:S01]  /*1cb0*/  STG.E desc[UR6][R10.64], R9 ;  /* 0x000000090a007986 */ /* 0x0001e2000c101906 */
[----:B-1----:R-:W-:-:S13]  /*1cc0*/  ISETP.GE.AND P0, PT, R5, R12, PT ;  /* 0x0000000c0500720c */ /* 0x002fda0003f06270 */
[----:B0-----:R-:W-:Y:S05]  /*1cd0*/  @P0 EXIT ;  /* 0x000000000000094d */ /* 0x001fea0003800000 */
[----:B------:R-:W0:Y:S01]  /*1ce0*/  LDCU.64 UR4, c[0x0][0x380] ;  /* 0x00007000ff0477ac */ /* 0x000e220008000a00 */
[----:B------:R-:W-:Y:S01]  /*1cf0*/  IADD3 R9, PT, PT, R12, -0x1, RZ ;  /* 0xffffffff0c097810 */ /* 0x000fe20007ffe0ff */
[----:B0-----:R-:W-:-:S04]  /*1d00*/  UIADD3 UR4, UP0, UPT, UR4, 0x8, URZ ;  /* 0x0000000804047890 */ /* 0x001fc8000ff1e0ff */
[----:B------:R-:W-:Y:S02]  /*1d10*/  UIADD3.X UR5, UPT, UPT, URZ, UR5, URZ, UP0, !UPT ;  /* 0x00000005ff057290 */ /* 0x000fe400087fe4ff */
[----:B------:R-:W-:-:S04]  /*1d20*/  IMAD.U32 R26, RZ, RZ, UR4 ;  /* 0x00000004ff1a7e24 */ /* 0x000fc8000f8e00ff */
[----:B------:R-:W-:-:S07]  /*1d30*/  MOV R27, UR5 ;  /* 0x00000005001b7c02 */ /* 0x000fce0008000f00 */
.L_x_165:
[----:B0123--:R-:W-:Y:S01]  /*1d40*/  IMAD.MOV.U32 R10, RZ, RZ, R2 ;  /* 0x000000ffff0a7224 */ /* 0x00ffe200078e0002 */
[----:B------:R-:W-:-:S04]  /*1d50*/  VIADDMNMX R2, R2, 0x100, R9, PT ;  /* 0x0000010002027846 */ /* 0x000fc80003800109 */
[----:B----4-:R-:W-:-:S04]  /*1d60*/  IADD3 R11, PT, PT, R2, -R5, RZ ;  /* 0x80000005020b7210 */ /* 0x010fc80007ffe0ff */
[----:B------:R-:W-:-:S04]  /*1d70*/  ISETP.GE.AND P0, PT, R11, -0x1, PT ;  /* 0xffffffff0b00780c */ /* 0x000fc80003f06270 */
[----:B------:R-:W-:-:S13]  /*1d80*/  ISETP.NE.OR P0, PT, R0, RZ, !P0 ;  /* 0x000000ff0000720c */ /* 0x000fda0004705670 */
[----:B------:R-:W-:Y:S05]  /*1d90*/  @P0 BRA `(.L_x_110) ;  /* 0x0000000400e00947 */ /* 0x000fea0003800000 */
[C---:B------:R-:W-:Y:S01]  /*1da0*/  VIADD R12, R11.reuse, 0x1 ;  /* 0x000000010b0c7836 */ /* 0x040fe20000000000 */
[----:B------:R-:W-:Y:S01]  /*1db0*/  IADD3 R14, PT, PT, R11, 0x2, RZ ;  /* 0x000000020b0e7810 */ /* 0x000fe20007ffe0ff */
[----:B------:R-:W-:Y:S01]  /*1dc0*/  BSSY.RECONVERGENT B0, `(.L_x_111) ;  /* 0x0000063000007945 */ /* 0x000fe20003800200 */
[----:B------:R-:W-:Y:S02]  /*1dd0*/  IMAD.MOV.U32 R13, RZ, RZ, RZ ;  /* 0x000000ffff0d7224 */ /* 0x000fe400078e00ff */
[----:B------:R-:W-:Y:S02]  /*1de0*/  ISETP.GE.U32.AND P0, PT, R12, 0x3, PT ;  /* 0x000000030c00780c */ /* 0x000fe40003f06070 */
[----:B------:R-:W-:-:S11]  /*1df0*/  LOP3.LUT R12, R14, 0x3, RZ, 0xc0, !PT ;  /* 0x000000030e0c7812 */ /* 0x000fd600078ec0ff */
[----:B------:R-:W-:Y:S05]  /*1e00*/  @!P0 BRA `(.L_x_112) ;  /* 0x0000000400788947 */ /* 0x000fea0003800000 */
[----:B------:R-:W0:Y:S01]  /*1e10*/  S2UR UR5, SR_CgaCtaId ;  /* 0x00000000000579c3 */ /* 0x000e220000008800 */
[----:B------:R-:W-:Y:S01]  /*1e20*/  LOP3.LUT R13, R14, 0xfffffffc, RZ, 0xc0, !PT ;  /* 0xfffffffc0e0d7812 */ /* 0x000fe200078ec0ff */
[----:B------:R-:W-:Y:S01]  /*1e30*/  UMOV UR4, 0x400 ;  /* 0x0000040000047882 */ /* 0x000fe20000000000 */
[----:B------:R-:W-:Y:S01]  /*1e40*/  BSSY.RELIABLE B1, `(.L_x_113) ;  /* 0x000004e000017945 */ /* 0x000fe20003800100 */
[----:B------:R-:W-:Y:S01]  /*1e50*/  IMAD.MOV.U32 R14, RZ, RZ, R10 ;  /* 0x000000ffff0e7224 */ /* 0x000fe200078e000a */
[----:B------:R-:W-:-:S04]  /*1e60*/  IADD3 R16, PT, PT, -R13, RZ, RZ ;  /* 0x000000ff0d107210 */ /* 0x000fc80007ffe1ff */
[----:B------:R-:W-:Y:S01]  /*1e70*/  ISETP.GE.AND P0, PT, R16, RZ, PT ;  /* 0x000000ff1000720c */ /* 0x000fe20003f06270 */
[----:B0-----:R-:W-:-:S04]  /*1e80*/  ULEA UR4, UR5, UR4, 0x18 ;  /* 0x0000000405047291 */ /* 0x001fc8000f8ec0ff */
[----:B------:R-:W-:-:S06]  /*1e90*/  UIADD3 UR4, UPT, UPT, UR4, 0x8, URZ ;  /* 0x0000000804047890 */ /* 0x000fcc000fffe0ff */
[----:B------:R-:W-:Y:S02]  /*1ea0*/  MOV R15, UR4 ;  /* 0x00000004000f7c02 */ /* 0x000fe40008000f00 */
[----:B------:R-:W-:Y:S05]  /*1eb0*/  @P0 BRA `(.L_x_114) ;  /* 0x0000000400180947 */ /* 0x000fea0003800000 */
[----:B------:R-:W-:Y:S01]  /*1ec0*/  IMAD.MOV R17, RZ, RZ, -R16 ;  /* 0x000000ffff117224 */ /* 0x000fe200078e0a10 */
[----:B------:R-:W-:Y:S01]  /*1ed0*/  BSSY.RECONVERGENT B2, `(.L_x_115) ;  /* 0x0000029000027945 */ /* 0x000fe20003800200 */
[----:B------:R-:W-:-:S03]  /*1ee0*/  PLOP3.LUT P0, PT, PT, PT, PT, 0x80, 0x8 ;  /* 0x000000000008781c */ /* 0x000fc60003f0f070 */
[----:B------:R-:W-:-:S13]  /*1ef0*/  ISETP.GT.AND P1, PT, R17, 0xc, PT ;  /* 0x0000000c1100780c */ /* 0x000fda0003f24270 */
[----:B------:R-:W-:Y:S05]  /*1f00*/  @!P1 BRA `(.L_x_116) ;  /* 0x0000000000949947 */ /* 0x000fea0003800000 */
[----:B------:R-:W-:-:S13]  /*1f10*/  PLOP3.LUT P0, PT, PT, PT, PT, 0x8, 0x80 ;  /* 0x000000000080781c */ /* 0x000fda0003f0e170 */
.L_x_117:
[C---:B------:R-:W-:Y:S01]  /*1f20*/  IADD3 R31, PT, PT, R14.reuse, 0x4, RZ ;  /* 0x000000040e1f7810 */ /* 0x040fe20007ffe0ff */
[----:B------:R-:W-:-:S04]  /*1f30*/  IMAD.WIDE R32, R14, 0x4, R26 ;  /* 0x000000040e207825 */ /* 0x000fc800078e021a */
[----:B------:R-:W-:Y:S01]  /*1f40*/  IMAD.WIDE R30, R31, 0x4, R26 ;  /* 0x000000041f1e7825 */ /* 0x000fe200078e021a */
[----:B------:R-:W2:Y:S04]  /*1f50*/  LDG.E.CONSTANT R18, desc[UR6][R32.64+-0x8] ;  /* 0xfffff80620127981 */ /* 0x000ea8000c1e9900 */
[----:B------:R-:W2:Y:S04]  /*1f60*/  LDG.E.CONSTANT R19, desc[UR6][R32.64+-0x4] ;  /* 0xfffffc0620137981 */ /* 0x000ea8000c1e9900 */
[----:B------:R-:W3:Y:S04]  /*1f70*/  LDG.E.CONSTANT R20, desc[UR6][R32.64] ;  /* 0x0000000620147981 */ /* 0x000ee8000c1e9900 */
[----:B------:R0:W3:Y:S04]  /*1f80*/  LDG.E.CONSTANT R21, desc[UR6][R32.64+0x4] ;  /* 0x0000040620157981 */ /* 0x0000e8000c1e9900 */
[----:B------:R-:W4:Y:S04]  /*1f90*/  LDG.E.CONSTANT R22, desc[UR6][R30.64+-0x8] ;  /* 0xfffff8061e167981 */ /* 0x000f28000c1e9900 */
[----:B------:R-:W4:Y:S04]  /*1fa0*/  LDG.E.CONSTANT R23, desc[UR6][R30.64+-0x4] ;  /* 0xfffffc061e177981 */ /* 0x000f28000c1e9900 */
[----:B------:R-:W5:Y:S04]  /*1fb0*/  LDG.E.CONSTANT R24, desc[UR6][R30.64] ;  /* 0x000000061e187981 */ /* 0x000f68000c1e9900 */
[----:B------:R1:W5:Y:S01]  /*1fc0*/  LDG.E.CONSTANT R25, desc[UR6][R30.64+0x4] ;  /* 0x000004061e197981 */ /* 0x000362000c1e9900 */
[----:B------:R-:W-:-:S04]  /*1fd0*/  VIADD R17, R14, 0x8 ;  /* 0x000000080e117836 */ /* 0x000fc80000000000 */
[----:B0-----:R-:W-:Y:S01]  /*1fe0*/  IMAD.WIDE R32, R17, 0x4, R26 ;  /* 0x0000000411207825 */ /* 0x001fe200078e021a */
[----:B------:R-:W-:-:S05]  /*1ff0*/  IADD3 R17, PT, PT, R14, 0xc, RZ ;  /* 0x0000000c0e117810 */ /* 0x000fca0007ffe0ff */
[----:B-1----:R-:W-:Y:S01]  /*2000*/  IMAD.WIDE R30, R17, 0x4, R26 ;  /* 0x00000004111e7825 */ /* 0x002fe200078e021a */
[----:B--2---:R0:W-:Y:S04]  /*2010*/  STS.64 [R15+-0x8], R18 ;  /* 0xfffff8120f007388 */ /* 0x0041e80000000a00 */
[----:B---3--:R1:W-:Y:S04]  /*2020*/  STS.64 [R15], R20 ;  /* 0x000000140f007388 */ /* 0x0083e80000000a00 */
[----:B0-----:R-:W2:Y:S04]  /*2030*/  LDG.E.CONSTANT R18, desc[UR6][R32.64+-0x8] ;  /* 0xfffff80620127981 */ /* 0x001ea8000c1e9900 */
[----:B----4-:R0:W-:Y:S04]  /*2040*/  STS.64 [R15+0x8], R22 ;  /* 0x000008160f007388 */ /* 0x0101e80000000a00 */
[----:B------:R-:W2:Y:S04]  /*2050*/  LDG.E.CONSTANT R19, desc[UR6][R32.64+-0x4] ;  /* 0xfffffc0620137981 */ /* 0x000ea8000c1e9900 */
[----:B-----5:R3:W-:Y:S04]  /*2060*/  STS.64 [R15+0x10], R24 ;  /* 0x000010180f007388 */ /* 0x0207e80000000a00 */
[----:B-1----:R-:W4:Y:S04]  /*2070*/  LDG.E.CONSTANT R20, desc[UR6][R32.64] ;  /* 0x0000000620147981 */ /* 0x002f28000c1e9900 */
[----:B------:R-:W4:Y:S04]  /*2080*/  LDG.E.CONSTANT R21, desc[UR6][R32.64+0x4] ;  /* 0x0000040620157981 */ /* 0x000f28000c1e9900 */
[----:B0-----:R-:W5:Y:S04]  /*2090*/  LDG.E.CONSTANT R22, desc[UR6][R30.64+-0x8] ;  /* 0xfffff8061e167981 */ /* 0x001f68000c1e9900 */
[----:B------:R-:W5:Y:S04]  /*20a0*/  LDG.E.CONSTANT R23, desc[UR6][R30.64+-0x4] ;  /* 0xfffffc061e177981 */ /* 0x000f68000c1e9900 */
[----:B---3--:R-:W3:Y:S04]  /*20b0*/  LDG.E.CONSTANT R24, desc[UR6][R30.64] ;  /* 0x000000061e187981 */ /* 0x008ee8000c1e9900 */
[----:B------:R-:W3:Y:S01]  /*20c0*/  LDG.E.CONSTANT R25, desc[UR6][R30.64+0x4] ;  /* 0x000004061e197981 */ /* 0x000ee2000c1e9900 */
[----:B------:R-:W-:-:S05]  /*20d0*/  VIADD R16, R16, 0x10 ;  /* 0x0000001010107836 */ /* 0x000fca0000000000 */
[----:B------:R-:W-:Y:S02]  /*20e0*/  ISETP.GE.AND P1, PT, R16, -0xc, PT ;  /* 0xfffffff41000780c */ /* 0x000fe40003f26270 */
[----:B------:R-:W-:Y:S01]  /*20f0*/  IADD3 R14, PT, PT, R14, 0x10, RZ ;  /* 0x000000100e0e7810 */ /* 0x000fe20007ffe0ff */
[----:B--2---:R-:W-:Y:S04]  /*2100*/  STS.64 [R15+0x18], R18 ;  /* 0x000018120f007388 */ /* 0x004fe80000000a00 */
[----:B----4-:R-:W-:Y:S04]  /*2110*/  STS.64 [R15+0x20], R20 ;  /* 0x000020140f007388 */ /* 0x010fe80000000a00 */
[----:B-----5:R-:W-:Y:S04]  /*2120*/  STS.64 [R15+0x28], R22 ;  /* 0x000028160f007388 */ /* 0x020fe80000000a00 */
[----:B---3--:R0:W-:Y:S02]  /*2130*/  STS.64 [R15+0x30], R24 ;  /* 0x000030180f007388 */ /* 0x0081e40000000a00 */
[----:B0-----:R-:W-:Y:S01]  /*2140*/  VIADD R15, R15, 0x40 ;  /* 0x000000400f0f7836 */ /* 0x001fe20000000000 */
[----:B------:R-:W-:Y:S06]  /*2150*/  @!P1 BRA `(.L_x_117) ;  /* 0xfffffffc00709947 */ /* 0x000fec000383ffff */
.L_x_116:
[----:B------:R-:W-:Y:S05]  /*2160*/  BSYNC.RECONVERGENT B2 ;  /* 0x0000000000027941 */ /* 0x000fea0003800200 */
.L_x_115:
[----:B------:R-:W-:Y:S01]  /*2170*/  IADD3 R17, PT, PT, -R16, RZ, RZ ;  /* 0x000000ff10117210 */ /* 0x000fe20007ffe1ff */
[----:B------:R-:W-:Y:S03]  /*2180*/  BSSY.RECONVERGENT B2, `(.L_x_118) ;  /* 0x0000016000027945 */ /* 0x000fe60003800200 */
[----:B------:R-:W-:-:S13]  /*2190*/  ISETP.GT.AND P1, PT, R17, 0x4, PT ;  /* 0x000000041100780c */ /* 0x000fda0003f24270 */
[----:B------:R-:W-:Y:S05]  /*21a0*/  @!P1 BRA `(.L_x_119) ;  /* 0x00000000004c9947 */ /* 0x000fea0003800000 */
[C---:B------:R-:W-:Y:S02]  /*21b0*/  VIADD R31, R14.reuse, 0x4 ;  /* 0x000000040e1f7836 */ /* 0x040fe40000000000 */
[----:B------:R-:W-:-:S04]  /*21c0*/  IMAD.WIDE R32, R14, 0x4, R26 ;  /* 0x000000040e207825 */ /* 0x000fc800078e021a */
[----:B------:R-:W-:Y:S01]  /*21d0*/  IMAD.WIDE R30, R31, 0x4, R26 ;  /* 0x000000041f1e7825 */ /* 0x000fe200078e021a */
[----:B------:R-:W2:Y:S04]  /*21e0*/  LDG.E.CONSTANT R18, desc[UR6][R32.64+-0x8] ;  /* 0xfffff80620127981 */ /* 0x000ea8000c1e9900 */
[----:B------:R-:W2:Y:S04]  /*21f0*/  LDG.E.CONSTANT R19, desc[UR6][R32.64+-0x4] ;  /* 0xfffffc0620137981 */ /* 0x000ea8000c1e9900 */
[----:B------:R-:W3:Y:S04]  /*2200*/  LDG.E.CONSTANT R20, desc[UR6][R32.64] ;  /* 0x0000000620147981 */ /* 0x000ee8000c1e9900 */
[----:B------:R-:W3:Y:S04]  /*2210*/  LDG.E.CONSTANT R21, desc[UR6][R32.64+0x4] ;  /* 0x0000040620157981 */ /* 0x000ee8000c1e9900 */
[----:B------:R-:W4:Y:S04]  /*2220*/  LDG.E.CONSTANT R22, desc[UR6][R30.64+-0x8] ;  /* 0xfffff8061e167981 */ /* 0x000f28000c1e9900 */
[----:B------:R-:W4:Y:S04]  /*2230*/  LDG.E.CONSTANT R23, desc[UR6][R30.64+-0x4] ;  /* 0xfffffc061e177981 */ /* 0x000f28000c1e9900 */
[----:B------:R-:W5:Y:S04]  /*2240*/  LDG.E.CONSTANT R24, desc[UR6][R30.64] ;  /* 0x000000061e187981 */ /* 0x000f68000c1e9900 */
[----:B------:R-:W5:Y:S01]  /*2250*/  LDG.E.CONSTANT R25, desc[UR6][R30.64+0x4] ;  /* 0x000004061e197981 */ /* 0x000f62000c1e9900 */
[----:B------:R-:W-:-:S02]  /*2260*/  PLOP3.LUT P0, PT, PT, PT, PT, 0x8, 0x80 ;  /* 0x000000000080781c */ /* 0x000fc40003f0e170 */
[----:B------:R-:W-:Y:S02]  /*2270*/  IADD3 R16, PT, PT, R16, 0x8, RZ ;  /* 0x0000000810107810 */ /* 0x000fe40007ffe0ff */
[----:B------:R-:W-:Y:S01]  /*2280*/  IADD3 R14, PT, PT, R14, 0x8, RZ ;  /* 0x000000080e0e7810 */ /* 0x000fe20007ffe0ff */
[----:B--2---:R-:W-:Y:S04]  /*2290*/  STS.64 [R15+-0x8], R18 ;  /* 0xfffff8120f007388 */ /* 0x004fe80000000a00 */
[----:B---3--:R-:W-:Y:S04]  /*22a0*/  STS.64 [R15], R20 ;  /* 0x000000140f007388 */ /* 0x008fe80000000a00 */
[----:B----4-:R-:W-:Y:S04]  /*22b0*/  STS.64 [R15+0x8], R22 ;  /* 0x000008160f007388 */ /* 0x010fe80000000a00 */
[----:B-----5:R0:W-:Y:S02]  /*22c0*/  STS.64 [R15+0x10], R24 ;  /* 0x000010180f007388 */ /* 0x0201e40000000a00 */
[----:B0-----:R-:W-:-:S07]  /*22d0*/  VIADD R15, R15, 0x20 ;  /* 0x000000200f0f7836 */ /* 0x001fce0000000000 */
.L_x_119:
[----:B------:R-:W-:Y:S05]  /*22e0*/  BSYNC.RECONVERGENT B2 ;  /* 0x0000000000027941 */ /* 0x000fea0003800200 */
.L_x_118:
[----:B------:R-:W-:-:S13]  /*22f0*/  ISETP.NE.OR P0, PT, R16, RZ, P0 ;  /* 0x000000ff1000720c */ /* 0x000fda0000705670 */
[----:B------:R-:W-:Y:S05]  /*2300*/  @!P0 BREAK.RELIABLE B1 ;  /* 0x0000000000018942 */ /* 0x000fea0003800100 */
[----:B------:R-:W-:Y:S05]  /*2310*/  @!P0 BRA `(.L_x_112) ;  /* 0x0000000000348947 */ /* 0x000fea0003800000 */
.L_x_114:
[----:B------:R-:W-:Y:S05]  /*2320*/  BSYNC.RELIABLE B1 ;  /* 0x0000000000017941 */ /* 0x000fea0003800100 */
.L_x_113:
[----:B------:R-:W-:-:S05]  /*2330*/  IMAD.WIDE R22, R14, 0x4, R26 ;  /* 0x000000040e167825 */ /* 0x000fca00078e021a */
[----:B------:R-:W2:Y:S04]  /*2340*/  LDG.E.CONSTANT R18, desc[UR6][R22.64+-0x8] ;  /* 0xfffff80616127981 */ /* 0x000ea8000c1e9900 */
[----:B------:R-:W2:Y:S04]  /*2350*/  LDG.E.CONSTANT R19, desc[UR6][R22.64+-0x4] ;  /* 0xfffffc0616137981 */ /* 0x000ea8000c1e9900 */
[----:B------:R-:W3:Y:S04]  /*2360*/  LDG.E.CONSTANT R20, desc[UR6][R22.64] ;  /* 0x0000000616147981 */ /* 0x000ee8000c1e9900 */
[----:B------:R-:W3:Y:S01]  /*2370*/  LDG.E.CONSTANT R21, desc[UR6][R22.64+0x4] ;  /* 0x0000040616157981 */ /* 0x000ee2000c1e9900 */
[----:B------:R-:W-:-:S02]  /*2380*/  IADD3 R16, PT, PT, R16, 0x4, RZ ;  /* 0x0000000410107810 */ /* 0x000fc40007ffe0ff */
[----:B------:R-:W-:Y:S02]  /*2390*/  IADD3 R14, PT, PT, R14, 0x4, RZ ;  /* 0x000000040e0e7810 */ /* 0x000fe40007ffe0ff */
[----:B------:R-:W-:Y:S01]  /*23a0*/  ISETP.NE.AND P0, PT, R16, RZ, PT ;  /* 0x000000ff1000720c */ /* 0x000fe20003f05270 */
[----:B--2---:R-:W-:Y:S04]  /*23b0*/  STS.64 [R15+-0x8], R18 ;  /* 0xfffff8120f007388 */ /* 0x004fe80000000a00 */
[----:B---3--:R0:W-:Y:S02]  /*23c0*/  STS.64 [R15], R20 ;  /* 0x000000140f007388 */ /* 0x0081e40000000a00 */
[----:B0-----:R-:W-:-:S06]  /*23d0*/  VIADD R15, R15, 0x10 ;  /* 0x000000100f0f7836 */ /* 0x001fcc0000000000 */
[----:B------:R-:W-:Y:S05]  /*23e0*/  @P0 BRA `(.L_x_113) ;  /* 0xfffffffc00d00947 */ /* 0x000fea000383ffff */
.L_x_112:
[----:B------:R-:W-:Y:S05]  /*23f0*/  BSYNC.RECONVERGENT B0 ;  /* 0x0000000000007941 */ /* 0x000fea0003800200 */
.L_x_111:
[----:B------:R-:W-:-:S13]  /*2400*/  ISETP.NE.AND P0, PT, R12, RZ, PT ;  /* 0x000000ff0c00720c */ /* 0x000fda0003f05270 */
[----:B------:R-:W-:Y:S05]  /*2410*/  @!P0 BRA `(.L_x_110) ;  /* 0x0000000000408947 */ /* 0x000fea0003800000 */
[----:B------:R-:W0:Y:S01]  /*2420*/  LDC.64 R14, c[0x0][0x380] ;  /* 0x0000e000ff0e7b82 */ /* 0x000e220000000a00 */
[----:B------:R-:W-:-:S05]  /*2430*/  IADD3 R17, PT, PT, R13, R10, RZ ;  /* 0x0000000a0d117210 */ /* 0x000fca0007ffe0ff */
[----:B0-----:R-:W-:-:S05]  /*2440*/  IMAD.WIDE R14, R17, 0x4, R14 ;  /* 0x00000004110e7825 */ /* 0x001fca00078e020e */
[----:B------:R-:W2:Y:S01]  /*2450*/  LDG.E.CONSTANT R10, desc[UR6][R14.64] ;  /* 0x000000060e0a7981 */ /* 0x000ea2000c1e9900 */
[----:B------:R-:W0:Y:S01]  /*2460*/  S2UR UR5, SR_CgaCtaId ;  /* 0x00000000000579c3 */ /* 0x000e220000008800 */
[----:B------:R-:W-:Y:S01]  /*2470*/  UMOV UR4, 0x400 ;  /* 0x0000040000047882 */ /* 0x000fe20000000000 */
[----:B------:R-:W-:Y:S01]  /*2480*/  ISETP.NE.AND P0, PT, R12, 0x1, PT ;  /* 0x000000010c00780c */ /* 0x000fe20003f05270 */
[----:B0-----:R-:W-:-:S06]  /*2490*/  ULEA UR4, UR5, UR4, 0x18 ;  /* 0x0000000405047291 */ /* 0x001fcc000f8ec0ff */
[----:B------:R-:W-:-:S05]  /*24a0*/  LEA R13, R13, UR4, 0x2 ;  /* 0x000000040d0d7c11 */ /* 0x000fca000f8e10ff */
[----:B--2---:R0:W-:Y:S01]  /*24b0*/  STS [R13], R10 ;  /* 0x0000000a0d007388 */ /* 0x0041e20000000800 */
[----:B------:R-:W-:Y:S05]  /*24c0*/  @!P0 BRA `(.L_x_110) ;  /* 0x0000000000148947 */ /* 0x000fea0003800000 */
[----:B------:R-:W-:Y:S01]  /*24d0*/  ISETP.NE.AND P0, PT, R12, 0x2, PT ;  /* 0x000000020c00780c */ /* 0x000fe20003f05270 */
[----:B0-----:R-:W2:-:S12]  /*24e0*/  LDG.E.CONSTANT R10, desc[UR6][R14.64+0x4] ;  /* 0x000004060e0a7981 */ /* 0x001e98000c1e9900 */
[----:B------:R-:W3:Y:S04]  /*24f0*/  @P0 LDG.E.CONSTANT R12, desc[UR6][R14.64+0x8] ;  /* 0x000008060e0c0981 */ /* 0x000ee8000c1e9900 */
[----:B--2---:R1:W-:Y:S04]  /*2500*/  STS [R13+0x4], R10 ;  /* 0x0000040a0d007388 */ /* 0x0043e80000000800 */
[----:B---3--:R1:W-:Y:S02]  /*2510*/  @P0 STS [R13+0x8], R12 ;  /* 0x0000080c0d000388 */ /* 0x0083e40000000800 */
.L_x_110:
[----:B------:R-:W-:Y:S01]  /*2520*/  ISETP.GE.AND P0, PT, R11, RZ, PT ;  /* 0x000000ff0b00720c */ /* 0x000fe20003f06270 */
[----:B------:R-:W-:Y:S05]  /*2530*/  WARPSYNC.ALL ;  /* 0x0000000000007948 */ /* 0x000fea0003800000 */
[----:B------:R-:W-:Y:S06]  /*2540*/  BAR.SYNC.DEFER_BLOCKING 0x0 ;  /* 0x0000000000007b1d */ /* 0x000fec0000010000 */
[----:B------:R-:W-:Y:S04]  /*2550*/  BSSY.RECONVERGENT B3, `(.L_x_120) ;  /* 0x000011d000037945 */ /* 0x000fe80003800200 */
[----:B------:R-:W-:Y:S05]  /*2560*/  @!P0 BRA `(.L_x_121) ;  /* 0x00000010006c8947 */ /* 0x000fea0003800000 */
[----:B------:R-:W2:Y:S01]  /*2570*/  S2UR UR5, SR_CgaCtaId ;  /* 0x00000000000579c3 */ /* 0x000ea20000008800 */
[C---:B------:R-:W-:Y:S01]  /*2580*/  ISETP.GE.U32.AND P0, PT, R11.reuse, 0x3, PT ;  /* 0x000000030b00780c */ /* 0x040fe20003f06070 */
[----:B------:R-:W-:Y:S01]  /*2590*/  UMOV UR4, 0x400 ;  /* 0x0000040000047882 */ /* 0x000fe20000000000 */
[----:B------:R-:W-:Y:S01]  /*25a0*/  IADD3 R11, PT, PT, R11, 0x1, RZ ;  /* 0x000000010b0b7810 */ /* 0x000fe20007ffe0ff */
[----:B------:R-:W-:Y:S01]  /*25b0*/  BSSY.RECONVERGENT B2, `(.L_x_122) ;  /* 0x00000a0000027945 */ /* 0x000fe20003800200 */
[----:B------:R-:W-:Y:S02]  /*25c0*/  IMAD.MOV.U32 R14, RZ, RZ, RZ ;  /* 0x000000ffff0e7224 */ /* 0x000fe400078e00ff */
[----:B01----:R-:W-:Y:S01]  /*25d0*/  LOP3.LUT R13, R11, 0x3, RZ, 0xc0, !PT ;  /* 0x000000030b0d7812 */ /* 0x003fe200078ec0ff */
[----:B--2---:R-:W-:-:S09]  /*25e0*/  ULEA UR4, UR5, UR4, 0x18 ;  /* 0x0000000405047291 */ /* 0x004fd2000f8ec0ff */
[----:B------:R-:W0:Y:S01]  /*25f0*/  LDS R12, [UR4] ;  /* 0x00000004ff0c7984 */ /* 0x000e220008000800 */
[----:B------:R-:W-:Y:S05]  /*2600*/  @!P0 BRA `(.L_x_123) ;  /* 0x0000000800688947 */ /* 0x000fea0003800000 */
[----:B------:R-:W-:Y:S01]  /*2610*/  HFMA2 R17, -RZ, RZ, 0, 0 ;  /* 0x00000000ff117431 */ /* 0x000fe200000001ff */
[----:B------:R-:W-:-:S07]  /*2620*/  LOP3.LUT R14, R11, 0xfffffffc, RZ, 0xc0, !PT ;  /* 0xfffffffc0b0e7812 */ /* 0x000fce00078ec0ff */
.L_x_148:
[----:B-1----:R-:W1:Y:S01]  /*2630*/  S2UR UR5, SR_CgaCtaId ;  /* 0x00000000000579c3 */ /* 0x002e620000008800 */
[----:B------:R-:W-:Y:S01]  /*2640*/  UMOV UR4, 0x400 ;  /* 0x0000040000047882 */ /* 0x000fe20000000000 */
[----:B----4-:R-:W-:Y:S01]  /*2650*/  IADD3 R18, PT, PT, R17, R5, RZ ;  /* 0x0000000511127210 */ /* 0x010fe20007ffe0ff */
[----:B------:R-:W-:Y:S03]  /*2660*/  BSSY.RECONVERGENT B4, `(.L_x_124) ;  /* 0x0000024000047945 */ /* 0x000fe60003800200 */
[----:B------:R-:W-:Y:S01]  /*2670*/  ISETP.GT.AND P0, PT, R18, R3, PT ;  /* 0x000000031200720c */ /* 0x000fe20003f04270 */
[----:B-1----:R-:W-:-:S06]  /*2680*/  ULEA UR4, UR5, UR4, 0x18 ;  /* 0x0000000405047291 */ /* 0x002fcc000f8ec0ff */
[----:B------:R-:W-:-:S05]  /*2690*/  LEA R19, R17, UR4, 0x2 ;  /* 0x0000000411137c11 */ /* 0x000fca000f8e10ff */
[----:B0-2---:R1:W2:Y:S01]  /*26a0*/  LDS R21, [R19+0x4] ;  /* 0x0000040013157984 */ /* 0x0052a20000000800 */
[----:B---3--:R-:W-:Y:S05]  /*26b0*/  @!P0 BRA `(.L_x_125) ;  /* 0x0000000000788947 */ /* 0x008fea0003800000 */
[----:B0-2---:R-:W-:Y:S01]  /*26c0*/  FADD R12, R21, -R12 ;  /* 0x8000000c150c7221 */ /* 0x005fe20000000000 */
[----:B------:R-:W-:Y:S04]  /*26d0*/  BSSY.RECONVERGENT B5, `(.L_x_126) ;  /* 0x000001a000057945 */ /* 0x000fe80003800200 */
[-C--:B------:R-:W-:Y:S02]  /*26e0*/  FMNMX R15, RZ, R12.reuse, !PT ;  /* 0x0000000cff0f7209 */ /* 0x080fe40007800000 */
[----:B------:R-:W-:-:S03]  /*26f0*/  FMNMX R11, RZ, -R12, !PT ;  /* 0x8000000cff0b7209 */ /* 0x000fc60007800000 */
[-C--:B------:R-:W-:Y:S02]  /*2700*/  FMUL R15, R15, R4.reuse ;  /* 0x000000040f0f7220 */ /* 0x080fe40000400000 */
[----:B------:R-:W-:Y:S02]  /*2710*/  FMUL R11, R11, R4 ;  /* 0x000000040b0b7220 */ /* 0x000fe40000400000 */
[C---:B------:R-:W-:Y:S01]  /*2720*/  FFMA R7, R6.reuse, R7, R15 ;  /* 0x0000000706077223 */ /* 0x040fe2000000000f */
[----:B------:R-:W-:Y:S02]  /*2730*/  IMAD.MOV.U32 R15, RZ, RZ, RZ ;  /* 0x000000ffff0f7224 */ /* 0x000fe400078e00ff */
[----:B------:R-:W-:-:S04]  /*2740*/  FFMA R8, R6, R8, R11 ;  /* 0x0000000806087223 */ /* 0x000fc8000000000b */
[----:B------:R-:W-:-:S05]  /*2750*/  FADD R16, R7, R8 ;  /* 0x0000000807107221 */ /* 0x000fca0000000000 */
[----:B------:R-:W-:-:S13]  /*2760*/  FSETP.NEU.AND P0, PT, R16, RZ, PT ;  /* 0x000000ff1000720b */ /* 0x000fda0003f0d000 */
[----:B------:R-:W-:Y:S05]  /*2770*/  @!P0 BRA `(.L_x_127) ;  /* 0x00000000003c8947 */ /* 0x000fea0003800000 */
[----:B------:R-:W0:Y:S01]  /*2780*/  MUFU.RCP R10, R16 ;  /* 0x00000010000a7308 */ /* 0x000e220000001000 */
[----:B------:R-:W-:Y:S01]  /*2790*/  FADD R11, R7, -R8 ;  /* 0x80000008070b7221 */ /* 0x000fe20000000000 */
[----:B------:R-:W-:Y:S06]  /*27a0*/  BSSY.RECONVERGENT B6, `(.L_x_128) ;  /* 0x000000b000067945 */ /* 0x000fec0003800200 */
[----:B------:R-:W2:Y:S01]  /*27b0*/  FCHK P0, R11, R16 ;  /* 0x000000100b007302 */ /* 0x000ea20000000000 */
[----:B0-----:R-:W-:-:S04]  /*27c0*/  FFMA R15, -R16, R10, 1 ;  /* 0x3f800000100f7423 */ /* 0x001fc8000000010a */
[----:B------:R-:W-:-:S04]  /*27d0*/  FFMA R10, R10, R15, R10 ;  /* 0x0000000f0a0a7223 */ /* 0x000fc8000000000a */
[----:B------:R-:W-:-:S04]  /*27e0*/  FFMA R15, R11, R10, RZ ;  /* 0x0000000a0b0f7223 */ /* 0x000fc800000000ff */
[----:B------:R-:W-:-:S04]  /*27f0*/  FFMA R12, -R16, R15, R11 ;  /* 0x0000000f100c7223 */ /* 0x000fc8000000010b */
[----:B------:R-:W-:Y:S01]  /*2800*/  FFMA R15, R10, R12, R15 ;  /* 0x0000000c0a0f7223 */ /* 0x000fe2000000000f */
[----:B--2---:R-:W-:Y:S06]  /*2810*/  @!P0 BRA `(.L_x_129) ;  /* 0x00000000000c8947 */ /* 0x004fec0003800000 */
[----:B------:R-:W-:Y:S02]  /*2820*/  MOV R10, R16 ;  /* 0x00000010000a7202 */ /* 0x000fe40000000f00 */
[----:B------:R-:W-:-:S07]  /*2830*/  MOV R16, 0x2850 ;  /* 0x0000285000107802 */ /* 0x000fce0000000f00 */
[----:B-1----:R-:W-:Y:S05]  /*2840*/  CALL.REL.NOINC `($__internal_3_$__cuda_sm3x_div_rn_noftz_f32_slowpath) ;  /* 0x0000001000a47944 */ /* 0x002fea0003c00000 */
.L_x_129:
[----:B------:R-:W-:Y:S05]  /*2850*/  BSYNC.RECONVERGENT B6 ;  /* 0x0000000000067941 */ /* 0x000fea0003800200 */
.L_x_128:
[----:B------:R-:W-:-:S07]  /*2860*/  FMUL R15, R15, 100 ;  /* 0x42c800000f0f7820 */ /* 0x000fce0000400000 */
.L_x_127:
[----:B------:R-:W-:Y:S05]  /*2870*/  BSYNC.RECONVERGENT B5 ;  /* 0x0000000000057941 */ /* 0x000fea0003800200 */
.L_x_126:
[----:B------:R-:W-:-:S05]  /*2880*/  IMAD.WIDE.U32 R10, R18, 0x4, R28 ;  /* 0x00000004120a7825 */ /* 0x000fca00078e001c */
[----:B------:R3:W-:Y:S02]  /*2890*/  STG.E desc[UR6][R10.64], R15 ;  /* 0x0000000f0a007986 */ /* 0x0007e4000c101906 */
.L_x_125:
[----:B------:R-:W-:Y:S05]  /*28a0*/  BSYNC.RECONVERGENT B4 ;  /* 0x0000000000047941 */ /* 0x000fea0003800200 */
.L_x_124:
[----:B0-----:R0:W4:Y:S01]  /*28b0*/  LDS R12, [R19+0x8] ;  /* 0x00000800130c7984 */ /* 0x0011220000000800 */
[----:B------:R-:W-:Y:S01]  /*28c0*/  IADD3 R25, PT, PT, R18, 0x1, RZ ;  /* 0x0000000112197810 */ /* 0x000fe20007ffe0ff */
[----:B------:R-:W-:Y:S03]  /*28d0*/  BSSY.RECONVERGENT B4, `(.L_x_130) ;  /* 0x0000021000047945 */ /* 0x000fe60003800200 */
[----:B------:R-:W-:-:S13]  /*28e0*/  ISETP.GT.AND P0, PT, R25, R3, PT ;  /* 0x000000031900720c */ /* 0x000fda0003f04270 */
[----:B0-----:R-:W-:Y:S05]  /*28f0*/  @!P0 BRA `(.L_x_131) ;  /* 0x0000000000788947 */ /* 0x001fea0003800000 */
[----:B--2-4-:R-:W-:Y:S01]  /*2900*/  FADD R21, -R21, R12 ;  /* 0x0000000c15157221 */ /* 0x014fe20000000100 */
[----:B------:R-:W-:Y:S01]  /*2910*/  BSSY.RECONVERGENT B5, `(.L_x_132) ;  /* 0x000001a000057945 */ /* 0x000fe20003800200 */
[----:B---3--:R-:W-:-:S03]  /*2920*/  IMAD.MOV.U32 R15, RZ, RZ, RZ ;  /* 0x000000ffff0f7224 */ /* 0x008fc600078e00ff */
[-C--:B------:R-:W-:Y:S02]  /*2930*/  FMNMX R11, RZ, R21.reuse, !PT ;  /* 0x00000015ff0b7209 */ /* 0x080fe40007800000 */
[----:B------:R-:W-:-:S03]  /*2940*/  FMNMX R21, RZ, -R21, !PT ;  /* 0x80000015ff157209 */ /* 0x000fc60007800000 */
[-C--:B------:R-:W-:Y:S02]  /*2950*/  FMUL R11, R11, R4.reuse ;  /* 0x000000040b0b7220 */ /* 0x080fe40000400000 */
[----:B------:R-:W-:Y:S02]  /*2960*/  FMUL R21, R21, R4 ;  /* 0x0000000415157220 */ /* 0x000fe40000400000 */
[C---:B------:R-:W-:Y:S02]  /*2970*/  FFMA R7, R6.reuse, R7, R11 ;  /* 0x0000000706077223 */ /* 0x040fe4000000000b */
        /* <DEDUP_REMOVED lines=17> */
.L_x_135:
[----:B------:R-:W-:Y:S05]  /*2a90*/  BSYNC.RECONVERGENT B6 ;  /* 0x0000000000067941 */ /* 0x000fea0003800200 */
.L_x_134:
[----:B------:R-:W-:-:S07]  /*2aa0*/  FMUL R15, R15, 100 ;  /* 0x42c800000f0f7820 */ /* 0x000fce0000400000 */
.L_x_133:
[----:B------:R-:W-:Y:S05]  /*2ab0*/  BSYNC.RECONVERGENT B5 ;  /* 0x0000000000057941 */ /* 0x000fea0003800200 */
.L_x_132:
[----:B------:R-:W-:-:S05]  /*2ac0*/  IMAD.WIDE.U32 R10, R25, 0x4, R28 ;  /* 0x00000004190a7825 */ /* 0x000fca00078e001c */
[----:B------:R0:W-:Y:S02]  /*2ad0*/  STG.E desc[UR6][R10.64], R15 ;  /* 0x0000000f0a007986 */ /* 0x0001e4000c101906 */
.L_x_131:
[----:B------:R-:W-:Y:S05]  /*2ae0*/  BSYNC.RECONVERGENT B4 ;  /* 0x0000000000047941 */ /* 0x000fea0003800200 */
.L_x_130:
[----:B--2---:R2:W0:Y:S01]  /*2af0*/  LDS R21, [R19+0xc] ;  /* 0x00000c0013157984 */ /* 0x0044220000000800 */
[----:B------:R-:W-:Y:S01]  /*2b00*/  IADD3 R25, PT, PT, R18, 0x2, RZ ;  /* 0x0000000212197810 */ /* 0x000fe20007ffe0ff */
[----:B------:R-:W-:Y:S03]  /*2b10*/  BSSY.RECONVERGENT B4, `(.L_x_136) ;  /* 0x0000021000047945 */ /* 0x000fe60003800200 */
[----:B------:R-:W-:-:S13]  /*2b20*/  ISETP.GT.AND P0, PT, R25, R3, PT ;  /* 0x000000031900720c */ /* 0x000fda0003f04270 */
[----:B--2---:R-:W-:Y:S05]  /*2b30*/  @!P0 BRA `(.L_x_137) ;  /* 0x0000000000788947 */ /* 0x004fea0003800000 */
[----:B0---4-:R-:W-:Y:S01]  /*2b40*/  FADD R12, -R12, R21 ;  /* 0x000000150c0c7221 */ /* 0x011fe20000000100 */
[----:B------:R-:W-:Y:S04]  /*2b50*/  BSSY.RECONVERGENT B5, `(.L_x_138) ;  /* 0x000001a000057945 */ /* 0x000fe80003800200 */
[-C--:B---3--:R-:W-:Y:S02]  /*2b60*/  FMNMX R15, RZ, R12.reuse, !PT ;  /* 0x0000000cff0f7209 */ /* 0x088fe40007800000 */
        /* <DEDUP_REMOVED lines=22> */
.L_x_141:
[----:B------:R-:W-:Y:S05]  /*2cd0*/  BSYNC.RECONVERGENT B6 ;  /* 0x0000000000067941 */ /* 0x000fea0003800200 */
.L_x_140:
[----:B------:R-:W-:-:S07]  /*2ce0*/  FMUL R15, R15, 100 ;  /* 0x42c800000f0f7820 */ /* 0x000fce0000400000 */
.L_x_139:
[----:B------:R-:W-:Y:S05]  /*2cf0*/  BSYNC.RECONVERGENT B5 ;  /* 0x0000000000057941 */ /* 0x000fea0003800200 */
.L_x_138:
[----:B------:R-:W-:-:S05]  /*2d00*/  IMAD.WIDE.U32 R10, R25, 0x4, R28 ;  /* 0x00000004190a7825 */ /* 0x000fca00078e001c */
[----:B------:R2:W-:Y:S02]  /*2d10*/  STG.E desc[UR6][R10.64], R15 ;  /* 0x0000000f0a007986 */ /* 0x0005e4000c101906 */
.L_x_137:
[----:B------:R-:W-:Y:S05]  /*2d20*/  BSYNC.RECONVERGENT B4 ;  /* 0x0000000000047941 */ /* 0x000fea0003800200 */
.L_x_136:
[----:B----4-:R4:W0:Y:S01]  /*2d30*/  LDS R12, [R19+0x10] ;  /* 0x00001000130c7984 */ /* 0x0108220000000800 */
[----:B------:R-:W-:Y:S01]  /*2d40*/  IADD3 R18, PT, PT, R18, 0x3, RZ ;  /* 0x0000000312127810 */ /* 0x000fe20007ffe0ff */
[----:B------:R-:W-:Y:S01]  /*2d50*/  BSSY.RECONVERGENT B4, `(.L_x_142) ;  /* 0x0000023000047945 */ /* 0x000fe20003800200 */
[----:B------:R-:W-:Y:S02]  /*2d60*/  VIADD R17, R17, 0x4 ;  /* 0x0000000411117836 */ /* 0x000fe40000000000 */
[----:B------:R-:W-:-:S13]  /*2d70*/  ISETP.GT.AND P0, PT, R18, R3, PT ;  /* 0x000000031200720c */ /* 0x000fda0003f04270 */
[----:B----4-:R-:W-:Y:S05]  /*2d80*/  @!P0 BRA `(.L_x_143) ;  /* 0x00000000007c8947 */ /* 0x010fea0003800000 */
[----:B0-----:R-:W-:Y:S01]  /*2d90*/  FADD R21, R12, -R21 ;  /* 0x800000150c157221 */ /* 0x001fe20000000000 */
[----:B------:R-:W-:Y:S04]  /*2da0*/  BSSY.RECONVERGENT B5, `(.L_x_144) ;  /* 0x000001b000057945 */ /* 0x000fe80003800200 */
[-C--:B--23--:R-:W-:Y:S02]  /*2db0*/  FMNMX R11, RZ, R21.reuse, !PT ;  /* 0x00000015ff0b7209 */ /* 0x08cfe40007800000 */
[----:B------:R-:W-:-:S03]  /*2dc0*/  FMNMX R21, RZ, -R21, !PT ;  /* 0x80000015ff157209 */ /* 0x000fc60007800000 */
[-C--:B------:R-:W-:Y:S02]  /*2dd0*/  FMUL R11, R11, R4.reuse ;  /* 0x000000040b0b7220 */ /* 0x080fe40000400000 */
[----:B------:R-:W-:Y:S02]  /*2de0*/  FMUL R21, R21, R4 ;  /* 0x0000000415157220 */ /* 0x000fe40000400000 */
[C---:B------:R-:W-:Y:S01]  /*2df0*/  FFMA R7, R6.reuse, R7, R11 ;  /* 0x0000000706077223 */ /* 0x040fe2000000000b */
[----:B------:R-:W-:Y:S02]  /*2e00*/  HFMA2 R11, -RZ, RZ, 0, 0 ;  /* 0x00000000ff0b7431 */ /* 0x000fe400000001ff */
        /* <DEDUP_REMOVED lines=17> */
[----:B------:R-:W-:-:S07]  /*2f20*/  IMAD.MOV.U32 R10, RZ, RZ, R15 ;  /* 0x000000ffff0a7224 */ /* 0x000fce00078e000f */
.L_x_147:
[----:B------:R-:W-:Y:S05]  /*2f30*/  BSYNC.RECONVERGENT B6 ;  /* 0x0000000000067941 */ /* 0x000fea0003800200 */
.L_x_146:
[----:B------:R-:W-:-:S07]  /*2f40*/  FMUL R11, R10, 100 ;  /* 0x42c800000a0b7820 */ /* 0x000fce0000400000 */
.L_x_145:
[----:B------:R-:W-:Y:S05]  /*2f50*/  BSYNC.RECONVERGENT B5 ;  /* 0x0000000000057941 */ /* 0x000fea0003800200 */
.L_x_144:
[----:B-1----:R-:W-:-:S05]  /*2f60*/  IMAD.WIDE.U32 R18, R18, 0x4, R28 ;  /* 0x0000000412127825 */ /* 0x002fca00078e001c */
[----:B------:R4:W-:Y:S02]  /*2f70*/  STG.E desc[UR6][R18.64], R11 ;  /* 0x0000000b12007986 */ /* 0x0009e4000c101906 */
.L_x_143:
[----:B------:R-:W-:Y:S05]  /*2f80*/  BSYNC.RECONVERGENT B4 ;  /* 0x0000000000047941 */ /* 0x000fea0003800200 */
.L_x_142:
[----:B------:R-:W-:-:S13]  /*2f90*/  ISETP.NE.AND P0, PT, R17, R14, PT ;  /* 0x0000000e1100720c */ /* 0x000fda0003f05270 */
[----:B------:R-:W-:Y:S05]  /*2fa0*/  @P0 BRA `(.L_x_148) ;  /* 0xfffffff400a00947 */ /* 0x000fea000383ffff */
.L_x_123:
[----:B------:R-:W-:Y:S05]  /*2fb0*/  BSYNC.RECONVERGENT B2 ;  /* 0x0000000000027941 */ /* 0x000fea0003800200 */
.L_x_122:
[----:B------:R-:W-:-:S13]  /*2fc0*/  ISETP.NE.AND P0, PT, R13, RZ, PT ;  /* 0x000000ff0d00720c */ /* 0x000fda0003f05270 */
[----:B------:R-:W-:Y:S05]  /*2fd0*/  @!P0 BRA `(.L_x_121) ;  /* 0x0000000400d08947 */ /* 0x000fea0003800000 */
[----:B------:R-:W5:Y:S01]  /*2fe0*/  S2UR UR5, SR_CgaCtaId ;  /* 0x00000000000579c3 */ /* 0x000f620000008800 */
[----:B------:R-:W-:Y:S01]  /*2ff0*/  UMOV UR4, 0x400 ;  /* 0x0000040000047882 */ /* 0x000fe20000000000 */
[----:B------:R-:W-:Y:S01]  /*3000*/  IADD3 R5, PT, PT, R14, R5, RZ ;  /* 0x000000050e057210 */ /* 0x000fe20007ffe0ff */
[----:B------:R-:W-:Y:S03]  /*3010*/  BSSY.RECONVERGENT B2, `(.L_x_149) ;  /* 0x0000024000027945 */ /* 0x000fe60003800200 */
[----:B------:R-:W-:Y:S01]  /*3020*/  ISETP.GT.AND P0, PT, R5, R3, PT ;  /* 0x000000030500720c */ /* 0x000fe20003f04270 */
[----:B-----5:R-:W-:-:S06]  /*3030*/  ULEA UR4, UR5, UR4, 0x18 ;  /* 0x0000000405047291 */ /* 0x020fcc000f8ec0ff */
[----:B------:R-:W-:-:S05]  /*3040*/  LEA R17, R14, UR4, 0x2 ;  /* 0x000000040e117c11 */ /* 0x000fca000f8e10ff */
[----:B-1--4-:R1:W4:Y:S01]  /*3050*/  LDS R19, [R17+0x4] ;  /* 0x0000040011137984 */ /* 0x0123220000000800 */
[----:B------:R-:W-:Y:S05]  /*3060*/  @!P0 BRA `(.L_x_150) ;  /* 0x0000000000788947 */ /* 0x000fea0003800000 */
[----:B0---4-:R-:W-:Y:S01]  /*3070*/  FADD R12, R19, -R12 ;  /* 0x8000000c130c7221 */ /* 0x011fe20000000000 */
        /* <DEDUP_REMOVED lines=21> */
[----:B------:R-:W-:Y:S01]  /*31d0*/  IMAD.MOV.U32 R10, RZ, RZ, R14 ;  /* 0x000000ffff0a7224 */ /* 0x000fe200078e000e */
[----:B------:R-:W-:-:S07]  /*31e0*/  MOV R16, 0x3200 ;  /* 0x0000320000107802 */ /* 0x000fce0000000f00 */
[----:B-1----:R-:W-:Y:S05]  /*31f0*/  CALL.REL.NOINC `($__internal_3_$__cuda_sm3x_div_rn_noftz_f32_slowpath) ;  /* 0x0000000800387944 */ /* 0x002fea0003c00000 */
.L_x_154:
[----:B------:R-:W-:Y:S05]  /*3200*/  BSYNC.RECONVERGENT B5 ;  /* 0x0000000000057941 */ /* 0x000fea0003800200 */
.L_x_153:
[----:B------:R-:W-:-:S07]  /*3210*/  FMUL R15, R15, 100 ;  /* 0x42c800000f0f7820 */ /* 0x000fce0000400000 */
.L_x_152:
[----:B------:R-:W-:Y:S05]  /*3220*/  BSYNC.RECONVERGENT B4 ;  /* 0x0000000000047941 */ /* 0x000fea0003800200 */
.L_x_151:
[----:B------:R-:W-:-:S05]  /*3230*/  IMAD.WIDE.U32 R10, R5, 0x4, R28 ;  /* 0x00000004050a7825 */ /* 0x000fca00078e001c */
[----:B------:R0:W-:Y:S02]  /*3240*/  STG.E desc[UR6][R10.64], R15 ;  /* 0x0000000f0a007986 */ /* 0x0001e4000c101906 */
.L_x_150:
[----:B------:R-:W-:Y:S05]  /*3250*/  BSYNC.RECONVERGENT B2 ;  /* 0x0000000000027941 */ /* 0x000fea0003800200 */
.L_x_149:
[----:B------:R-:W-:-:S13]  /*3260*/  ISETP.NE.AND P0, PT, R13, 0x1, PT ;  /* 0x000000010d00780c */ /* 0x000fda0003f05270 */
[----:B------:R-:W-:Y:S05]  /*3270*/  @!P0 BRA `(.L_x_121) ;  /* 0x0000000400288947 */ /* 0x000fea0003800000 */
[----:B0-----:R0:W0:Y:S01]  /*3280*/  LDS R12, [R17+0x8] ;  /* 0x00000800110c7984 */ /* 0x0010220000000800 */
[----:B------:R-:W-:Y:S01]  /*3290*/  IADD3 R14, PT, PT, R5, 0x1, RZ ;  /* 0x00000001050e7810 */ /* 0x000fe20007ffe0ff */
[----:B------:R-:W-:Y:S03]  /*32a0*/  BSSY.RECONVERGENT B2, `(.L_x_155) ;  /* 0x0000022000027945 */ /* 0x000fe60003800200 */
[----:B------:R-:W-:-:S13]  /*32b0*/  ISETP.GT.AND P0, PT, R14, R3, PT ;  /* 0x000000030e00720c */ /* 0x000fda0003f04270 */
[----:B------:R-:W-:Y:S05]  /*32c0*/  @!P0 BRA `(.L_x_156) ;  /* 0x00000000007c8947 */ /* 0x000fea0003800000 */
[----:B0---4-:R-:W-:Y:S01]  /*32d0*/  FADD R19, -R19, R12 ;  /* 0x0000000c13137221 */ /* 0x011fe20000000100 */
[----:B------:R-:W-:Y:S04]  /*32e0*/  BSSY.RECONVERGENT B4, `(.L_x_157) ;  /* 0x000001b000047945 */ /* 0x000fe80003800200 */
[-C--:B--23--:R-:W-:Y:S02]  /*32f0*/  FMNMX R11, RZ, R19.reuse, !PT ;  /* 0x00000013ff0b7209 */ /* 0x08cfe40007800000 */
[----:B------:R-:W-:-:S03]  /*3300*/  FMNMX R19, RZ, -R19, !PT ;  /* 0x80000013ff137209 */ /* 0x000fc60007800000 */
[-C--:B------:R-:W-:Y:S02]  /*3310*/  FMUL R11, R11, R4.reuse ;  /* 0x000000040b0b7220 */ /* 0x080fe40000400000 */
[----:B------:R-:W-:Y:S02]  /*3320*/  FMUL R19, R19, R4 ;  /* 0x0000000413137220 */ /* 0x000fe40000400000 */
[C---:B------:R-:W-:Y:S01]  /*3330*/  FFMA R7, R6.reuse, R7, R11 ;  /* 0x0000000706077223 */ /* 0x040fe2000000000b */
[----:B------:R-:W-:Y:S01]  /*3340*/  MOV R11, RZ ;  /* 0x000000ff000b7202 */ /* 0x000fe20000000f00 */
        /* <DEDUP_REMOVED lines=17> */
[----:B------:R-:W-:-:S07]  /*3460*/  MOV R10, R15 ;  /* 0x0000000f000a7202 */ /* 0x000fce0000000f00 */
.L_x_160:
[----:B------:R-:W-:Y:S05]  /*3470*/  BSYNC.RECONVERGENT B5 ;  /* 0x0000000000057941 */ /* 0x000fea0003800200 */
.L_x_159:
[----:B------:R-:W-:-:S07]  /*3480*/  FMUL R11, R10, 100 ;  /* 0x42c800000a0b7820 */ /* 0x000fce0000400000 */
.L_x_158:
[----:B------:R-:W-:Y:S05]  /*3490*/  BSYNC.RECONVERGENT B4 ;  /* 0x0000000000047941 */ /* 0x000fea0003800200 */
.L_x_157:
[----:B------:R-:W-:-:S05]  /*34a0*/  IMAD.WIDE.U32 R14, R14, 0x4, R28 ;  /* 0x000000040e0e7825 */ /* 0x000fca00078e001c */
[----:B------:R0:W-:Y:S02]  /*34b0*/  STG.E desc[UR6][R14.64], R11 ;  /* 0x0000000b0e007986 */ /* 0x0001e4000c101906 */
.L_x_156:
[----:B------:R-:W-:Y:S05]  /*34c0*/  BSYNC.RECONVERGENT B2 ;  /* 0x0000000000027941 */ /* 0x000fea0003800200 */
.L_x_155:
[----:B------:R-:W-:-:S13]  /*34d0*/  ISETP.NE.AND P0, PT, R13, 0x2, PT ;  /* 0x000000020d00780c */ /* 0x000fda0003f05270 */
[----:B------:R-:W-:Y:S05]  /*34e0*/  @!P0 BRA `(.L_x_121) ;  /* 0x00000000008c8947 */ /* 0x000fea0003800000 */
[----:B01----:R-:W2:Y:S01]  /*34f0*/  LDS R17, [R17+0xc] ;  /* 0x00000c0011117984 */ /* 0x003ea20000000800 */
[----:B------:R-:W-:-:S04]  /*3500*/  IADD3 R5, PT, PT, R5, 0x2, RZ ;  /* 0x0000000205057810 */ /* 0x000fc80007ffe0ff */
[----:B------:R-:W-:Y:S01]  /*3510*/  ISETP.GT.AND P0, PT, R5, R3, PT ;  /* 0x000000030500720c */ /* 0x000fe20003f04270 */
[----:B--23--:R-:W-:-:S12]  /*3520*/  FADD R11, -R12, R17 ;  /* 0x000000110c0b7221 */ /* 0x00cfd80000000100 */
[----:B------:R-:W-:Y:S05]  /*3530*/  @!P0 BRA `(.L_x_121) ;  /* 0x0000000000788947 */ /* 0x000fea0003800000 */
[-C--:B------:R-:W-:Y:S01]  /*3540*/  FMNMX R13, RZ, R11.reuse, !PT ;  /* 0x0000000bff0d7209 */ /* 0x080fe20007800000 */
[----:B------:R-:W-:Y:S01]  /*3550*/  BSSY.RECONVERGENT B2, `(.L_x_161) ;  /* 0x000001a000027945 */ /* 0x000fe20003800200 */
        /* <DEDUP_REMOVED lines=21> */
[----:B----4-:R-:W-:Y:S05]  /*36b0*/  CALL.REL.NOINC `($__internal_3_$__cuda_sm3x_div_rn_noftz_f32_slowpath) ;  /* 0x0000000400087944 */ /* 0x010fea0003c00000 */
[----:B------:R-:W-:-:S07]  /*36c0*/  MOV R13, R15 ;  /* 0x0000000f000d7202 */ /* 0x000fce0000000f00 */
.L_x_164:
[----:B------:R-:W-:Y:S05]  /*36d0*/  BSYNC.RECONVERGENT B4 ;  /* 0x0000000000047941 */ /* 0x000fea0003800200 */
.L_x_163:
[----:B------:R-:W-:-:S07]  /*36e0*/  FMUL R13, R13, 100 ;  /* 0x42c800000d0d7820 */ /* 0x000fce0000400000 */
.L_x_162:
[----:B------:R-:W-:Y:S05]  /*36f0*/  BSYNC.RECONVERGENT B2 ;  /* 0x0000000000027941 */ /* 0x000fea0003800200 */
.L_x_161:
[----:B------:R-:W-:-:S05]  /*3700*/  IMAD.WIDE.U32 R10, R5, 0x4, R28 ;  /* 0x00000004050a7825 */ /* 0x000fca00078e001c */
[----:B------:R0:W-:Y:S02]  /*3710*/  STG.E desc[UR6][R10.64], R13 ;  /* 0x0000000d0a007986 */ /* 0x0001e4000c101906 */
.L_x_121:
[----:B------:R-:W-:Y:S05]  /*3720*/  BSYNC.RECONVERGENT B3 ;  /* 0x0000000000037941 */ /* 0x000fea0003800200 */
.L_x_120:
[----:B------:R-:W5:Y:S01]  /*3730*/  LDCU UR4, c[0x0][0x390] ;  /* 0x00007200ff0477ac */ /* 0x000f620008000800 */
[----:B------:R-:W-:Y:S01]  /*3740*/  VIADD R5, R2, 0x1 ;  /* 0x0000000102057836 */ /* 0x000fe20000000000 */
[----:B------:R-:W-:Y:S04]  /*3750*/  BAR.SYNC.DEFER_BLOCKING 0x0 ;  /* 0x0000000000007b1d */ /* 0x000fe80000010000 */
[----:B-----5:R-:W-:-:S13]  /*3760*/  ISETP.GE.AND P0, PT, R5, UR4, PT ;  /* 0x0000000405007c0c */ /* 0x020fda000bf06270 */
[----:B------:R-:W-:Y:S05]  /*3770*/  @!P0 BRA `(.L_x_165) ;  /* 0xffffffe400708947 */ /* 0x000fea000383ffff */
[----:B------:R-:W-:Y:S05]  /*3780*/  EXIT ;  /* 0x000000000000794d */ /* 0x000fea0003800000 */
        .weak           $__internal_2_$__cuda_sm20_rcp_rn_f32_slowpath
        .type           $__internal_2_$__cuda_sm20_rcp_rn_f32_slowpath,@function
        .size           $__internal_2_$__cuda_sm20_rcp_rn_f32_slowpath,($__internal_3_$__cuda_sm3x_div_rn_noftz_f32_slowpath - $__internal_2_$__cuda_sm20_rcp_rn_f32_slowpath)
$__internal_2_$__cuda_sm20_rcp_rn_f32_slowpath:
[----:B------:R-:W-:Y:S01]  /*3790*/  SHF.L.U32 R5, R4, 0x1, RZ ;  /* 0x0000000104057819 */ /* 0x000fe200000006ff */
[----:B------:R-:W-:Y:S03]  /*37a0*/  BSSY.RECONVERGENT B1, `(.L_x_166) ;  /* 0x0000030000017945 */ /* 0x000fe60003800200 */
[----:B------:R-:W-:-:S04]  /*37b0*/  SHF.R.U32.HI R5, RZ, 0x18, R5 ;  /* 0x00000018ff057819 */ /* 0x000fc80000011605 */
[----:B------:R-:W-:-:S13]  /*37c0*/  ISETP.NE.U32.AND P0, PT, R5, RZ, PT ;  /* 0x000000ff0500720c */ /* 0x000fda0003f05070 */
[----:B------:R-:W-:Y:S05]  /*37d0*/  @P0 BRA `(.L_x_167) ;  /* 0x0000000000280947 */ /* 0x000fea0003800000 */
[----:B------:R-:W-:-:S04]  /*37e0*/  SHF.L.U32 R5, R4, 0x1, RZ ;  /* 0x0000000104057819 */ /* 0x000fc800000006ff */
[----:B------:R-:W-:-:S13]  /*37f0*/  ISETP.NE.AND P0, PT, R5, RZ, PT ;  /* 0x000000ff0500720c */ /* 0x000fda0003f05270 */
[----:B------:R-:W-:Y:S01]  /*3800*/  @P0 FFMA R8, R4, 1.84467440737095516160e+19, RZ ;  /* 0x5f80000004080823 */ /* 0x000fe200000000ff */
[----:B------:R-:W-:Y:S08]  /*3810*/  @!P0 MUFU.RCP R7, R4 ;  /* 0x0000000400078308 */ /* 0x000ff00000001000 */
[----:B------:R-:W0:Y:S02]  /*3820*/  @P0 MUFU.RCP R5, R8 ;  /* 0x0000000800050308 */ /* 0x000e240000001000 */
[----:B0-----:R-:W-:-:S04]  /*3830*/  @P0 FFMA R9, R8, R5, -1 ;  /* 0xbf80000008090423 */ /* 0x001fc80000000005 */
[----:B------:R-:W-:-:S04]  /*3840*/  @P0 FADD.FTZ R10, -R9, -RZ ;  /* 0x800000ff090a0221 */ /* 0x000fc80000010100 */
[----:B------:R-:W-:-:S04]  /*3850*/  @P0 FFMA R5, R5, R10, R5 ;  /* 0x0000000a05050223 */ /* 0x000fc80000000005 */
[----:B------:R-:W-:Y:S01]  /*3860*/  @P0 FFMA R7, R5, 1.84467440737095516160e+19, RZ ;  /* 0x5f80000005070823 */ /* 0x000fe200000000ff */
[----:B------:R-:W-:Y:S06]  /*3870*/  BRA `(.L_x_168) ;  /* 0x0000000000887947 */ /* 0x000fec0003800000 */
.L_x_167:
[----:B------:R-:W-:-:S05]  /*3880*/  VIADD R7, R5, 0xffffff03 ;  /* 0xffffff0305077836 */ /* 0x000fca0000000000 */
[----:B------:R-:W-:-:S13]  /*3890*/  ISETP.GT.U32.AND P0, PT, R7, 0x1, PT ;  /* 0x000000010700780c */ /* 0x000fda0003f04070 */
[----:B------:R-:W-:Y:S05]  /*38a0*/  @P0 BRA `(.L_x_169) ;  /* 0x0000000000780947 */ /* 0x000fea0003800000 */
[----:B------:R-:W-:Y:S01]  /*38b0*/  LOP3.LUT R8, R4, 0x7fffff, RZ, 0xc0, !PT ;  /* 0x007fffff04087812 */ /* 0x000fe200078ec0ff */
[----:B------:R-:W-:Y:S01]  /*38c0*/  HFMA2 R12, -RZ, RZ, 0, 1.78813934326171875e-07 ;  /* 0x00000003ff0c7431 */ /* 0x000fe200000001ff */
[----:B------:R-:W-:Y:S02]  /*38d0*/  IADD3 R5, PT, PT, R5, -0xfc, RZ ;  /* 0xffffff0405057810 */ /* 0x000fe40007ffe0ff */
        /* <DEDUP_REMOVED lines=11> */
[----:B------:R-:W-:Y:S02]  /*3990*/  LOP3.LUT R8, R13, R10, RZ, 0xc0, !PT ;  /* 0x0000000a0d087212 */ /* 0x000fe400078ec0ff */
[----:B------:R-:W-:-:S02]  /*39a0*/  IADD3 R9, PT, PT, -R9, RZ, RZ ;  /* 0x000000ff09097210 */ /* 0x000fc40007ffe1ff */
[-C--:B------:R-:W-:Y:S02]  /*39b0*/  SHF.R.U32.HI R8, RZ, R7.reuse, R8 ;  /* 0x00000007ff087219 */ /* 0x080fe40000011608 */
[--C-:B------:R-:W-:Y:S02]  /*39c0*/  LOP3.LUT P1, RZ, R9, R7, R10.reuse, 0xf8, !PT ;  /* 0x0000000709ff7212 */ /* 0x100fe4000782f80a */
[C---:B------:R-:W-:Y:S02]  /*39d0*/  LOP3.LUT P0, RZ, R8.reuse, 0x1, RZ, 0xc0, !PT ;  /* 0x0000000108ff7812 */ /* 0x040fe4000780c0ff */
[----:B------:R-:W-:Y:S02]  /*39e0*/  LOP3.LUT P2, RZ, R8, 0x2, RZ, 0xc0, !PT ;  /* 0x0000000208ff7812 */ /* 0x000fe4000784c0ff */
[----:B------:R-:W-:Y:S02]  /*39f0*/  SHF.R.U32.HI R5, RZ, R5, R10 ;  /* 0x00000005ff057219 */ /* 0x000fe4000001160a */
[----:B------:R-:W-:-:S02]  /*3a00*/  PLOP3.LUT P0, PT, P0, P1, P2, 0xe0, 0x0 ;  /* 0x000000000000781c */ /* 0x000fc40000703c20 */
[----:B------:R-:W-:Y:S02]  /*3a10*/  LOP3.LUT P1, RZ, R4, 0x7fffff, RZ, 0xc0, !PT ;  /* 0x007fffff04ff7812 */ /* 0x000fe4000782c0ff */
[----:B------:R-:W-:-:S05]  /*3a20*/  SEL R7, RZ, 0x1, !P0 ;  /* 0x00000001ff077807 */ /* 0x000fca0004000000 */
[----:B------:R-:W-:-:S05]  /*3a30*/  IMAD.MOV R7, RZ, RZ, -R7 ;  /* 0x000000ffff077224 */ /* 0x000fca00078e0a07 */
[----:B------:R-:W-:-:S13]  /*3a40*/  ISETP.GE.AND P0, PT, R7, RZ, PT ;  /* 0x000000ff0700720c */ /* 0x000fda0003f06270 */
[----:B------:R-:W-:-:S05]  /*3a50*/  @!P0 IADD3 R5, PT, PT, R5, 0x1, RZ ;  /* 0x0000000105058810 */ /* 0x000fca0007ffe0ff */
[----:B------:R-:W-:-:S05]  /*3a60*/  @!P1 IMAD.SHL.U32 R5, R5, 0x2, RZ ;  /* 0x0000000205059824 */ /* 0x000fca00078e00ff */
[----:B------:R-:W-:Y:S01]  /*3a70*/  LOP3.LUT R7, R5, 0x80000000, R4, 0xf8, !PT ;  /* 0x8000000005077812 */ /* 0x000fe200078ef804 */
[----:B------:R-:W-:Y:S06]  /*3a80*/  BRA `(.L_x_168) ;  /* 0x0000000000047947 */ /* 0x000fec0003800000 */
.L_x_169:
[----:B------:R0:W1:Y:S02]  /*3a90*/  MUFU.RCP R7, R4 ;  /* 0x0000000400077308 */ /* 0x0000640000001000 */
.L_x_168:
[----:B------:R-:W-:Y:S05]  /*3aa0*/  BSYNC.RECONVERGENT B1 ;  /* 0x0000000000017941 */ /* 0x000fea0003800200 */
.L_x_166:
[----:B01----:R-:W-:Y:S01]  /*3ab0*/  MOV R4, R7 ;  /* 0x0000000700047202 */ /* 0x003fe20000000f00 */
[----:B------:R-:W-:-:S04]  /*3ac0*/  HFMA2 R7, -RZ, RZ, 0, 0 ;  /* 0x00000000ff077431 */ /* 0x000fc800000001ff */
[----:B------:R-:W-:Y:S05]  /*3ad0*/  RET.REL.NODEC R6 `(cmo_batch_f32) ;  /* 0xffffffc406487950 */ /* 0x000fea0003c3ffff */
        .weak           $__internal_3_$__cuda_sm3x_div_rn_noftz_f32_slowpath
        .type           $__internal_3_$__cuda_sm3x_div_rn_noftz_f32_slowpath,@function
        .size           $__internal_3_$__cuda_sm3x_div_rn_noftz_f32_slowpath,(.L_x_185 - $__internal_3_$__cuda_sm3x_div_rn_noftz_f32_slowpath)
$__internal_3_$__cuda_sm3x_div_rn_noftz_f32_slowpath:
[----:B------:R-:W-:Y:S01]  /*3ae0*/  SHF.R.U32.HI R20, RZ, 0x17, R10 ;  /* 0x00000017ff147819 */ /* 0x000fe2000001160a */
[----:B------:R-:W-:Y:S01]  /*3af0*/  BSSY.RECONVERGENT B0, `(.L_x_170) ;  /* 0x0000062000007945 */ /* 0x000fe20003800200 */
[----:B------:R-:W-:Y:S02]  /*3b00*/  SHF.R.U32.HI R23, RZ, 0x17, R11 ;  /* 0x00000017ff177819 */ /* 0x000fe4000001160b */
[----:B------:R-:W-:Y:S02]  /*3b10*/  LOP3.LUT R20, R20, 0xff, RZ, 0xc0, !PT ;  /* 0x000000ff14147812 */ /* 0x000fe400078ec0ff */
[----:B------:R-:W-:-:S03]  /*3b20*/  LOP3.LUT R23, R23, 0xff, RZ, 0xc0, !PT ;  /* 0x000000ff17177812 */ /* 0x000fc600078ec0ff */
[----:B------:R-:W-:Y:S01]  /*3b30*/  VIADD R22, R20, 0xffffffff ;  /* 0xffffffff14167836 */ /* 0x000fe20000000000 */
[----:B------:R-:W-:-:S04]  /*3b40*/  IADD3 R24, PT, PT, R23, -0x1, RZ ;  /* 0xffffffff17187810 */ /* 0x000fc80007ffe0ff */
        /* <DEDUP_REMOVED lines=22> */
[----:B------:R-:W-:Y:S01]  /*3cb0*/  @P0 IMAD.MOV.U32 R15, RZ, RZ, RZ ;  /* 0x000000ffff0f0224 */ /* 0x000fe200078e00ff */
[----:B------:R-:W-:Y:S01]  /*3cc0*/  @!P0 MOV R15, 0xffffffc0 ;  /* 0xffffffc0000f8802 */ /* 0x000fe20000000f00 */
[----:B------:R-:W-:Y:S01]  /*3cd0*/  @!P0 FFMA R11, R11, 1.84467440737095516160e+19, RZ ;  /* 0x5f8000000b0b8823 */ /* 0x000fe200000000ff */
[----:B------:R-:W-:Y:S02]  /*3ce0*/  @!P1 FFMA R10, R10, 1.84467440737095516160e+19, RZ ;  /* 0x5f8000000a0a9823 */ /* 0x000fe400000000ff */
[----:B------:R-:W-:-:S07]  /*3cf0*/  @!P1 IADD3 R15, PT, PT, R15, 0x40, RZ ;  /* 0x000000400f0f9810 */ /* 0x000fce0007ffe0ff */
.L_x_171:
[----:B------:R-:W-:Y:S01]  /*3d00*/  LEA R31, R20, 0xc0800000, 0x17 ;  /* 0xc0800000141f7811 */ /* 0x000fe200078eb8ff */
[----:B------:R-:W-:Y:S01]  /*3d10*/  BSSY.RECONVERGENT B1, `(.L_x_176) ;  /* 0x0000036000017945 */ /* 0x000fe20003800200 */
[----:B------:R-:W-:-:S03]  /*3d20*/  IADD3 R22, PT, PT, R23, -0x7f, RZ ;  /* 0xffffff8117167810 */ /* 0x000fc60007ffe0ff */
[----:B------:R-:W-:Y:S02]  /*3d30*/  IMAD.IADD R24, R10, 0x1, -R31 ;  /* 0x000000010a187824 */ /* 0x000fe400078e0a1f */
[C---:B------:R-:W-:Y:S01]  /*3d40*/  IMAD R11, R22.reuse, -0x800000, R11 ;  /* 0xff800000160b7824 */ /* 0x040fe200078e020b */
[----:B------:R-:W-:Y:S01]  /*3d50*/  IADD3 R22, PT, PT, R22, 0x7f, -R20 ;  /* 0x0000007f16167810 */ /* 0x000fe20007ffe814 */
[----:B------:R-:W0:Y:S01]  /*3d60*/  MUFU.RCP R10, R24 ;  /* 0x00000018000a7308 */ /* 0x000e220000001000 */
[----:B------:R-:W-:Y:S02]  /*3d70*/  FADD.FTZ R23, -R24, -RZ ;  /* 0x800000ff18177221 */ /* 0x000fe40000010100 */
[----:B------:R-:W-:Y:S02]  /*3d80*/  IADD3 R22, PT, PT, R22, R15, RZ ;  /* 0x0000000f16167210 */ /* 0x000fe40007ffe0ff */
        /* <DEDUP_REMOVED lines=8> */
[----:B------:R-:W-:-:S05]  /*3e10*/  LOP3.LUT R15, R15, 0xff, RZ, 0xc0, !PT ;  /* 0x000000ff0f0f7812 */ /* 0x000fca00078ec0ff */
[----:B------:R-:W-:-:S05]  /*3e20*/  IMAD.IADD R15, R15, 0x1, R22 ;  /* 0x000000010f0f7824 */ /* 0x000fca00078e0216 */
[----:B------:R-:W-:-:S04]  /*3e30*/  IADD3 R24, PT, PT, R15, -0x1, RZ ;  /* 0xffffffff0f187810 */ /* 0x000fc80007ffe0ff */
        /* <DEDUP_REMOVED lines=9> */
[CCC-:B------:R-:W-:Y:S01]  /*3ed0*/  FFMA.RP R22, R10.reuse, R23.reuse, R20.reuse ;  /* 0x000000170a167223 */ /* 0x1c0fe20000008014 */
[CCC-:B------:R-:W-:Y:S01]  /*3ee0*/  FFMA.RM R31, R10.reuse, R23.reuse, R20.reuse ;  /* 0x000000170a1f7223 */ /* 0x1c0fe20000004014 */
[----:B------:R-:W-:Y:S01]  /*3ef0*/  FFMA.RZ R10, R10, R23, R20 ;  /* 0x000000170a0a7223 */ /* 0x000fe2000000c014 */
[C---:B------:R-:W-:Y:S02]  /*3f00*/  IADD3 R23, PT, PT, R15.reuse, 0x20, RZ ;  /* 0x000000200f177810 */ /* 0x040fe40007ffe0ff */
[C---:B------:R-:W-:Y:S02]  /*3f10*/  ISETP.NE.AND P2, PT, R15.reuse, RZ, PT ;  /* 0x000000ff0f00720c */ /* 0x040fe40003f45270 */
[----:B------:R-:W-:Y:S02]  /*3f20*/  LOP3.LUT R10, R10, 0x7fffff, RZ, 0xc0, !PT ;  /* 0x007fffff0a0a7812 */ /* 0x000fe400078ec0ff */
[----:B------:R-:W-:Y:S01]  /*3f30*/  ISETP.NE.AND P1, PT, R15, RZ, PT ;  /* 0x000000ff0f00720c */ /* 0x000fe20003f25270 */
[----:B------:R-:W-:Y:S01]  /*3f40*/  IMAD.MOV R15, RZ, RZ, -R15 ;  /* 0x000000ffff0f7224 */ /* 0x000fe200078e0a0f */
[----:B------:R-:W-:-:S02]  /*3f50*/  LOP3.LUT R10, R10, 0x800000, RZ, 0xfc, !PT ;  /* 0x008000000a0a7812 */ /* 0x000fc400078efcff */
[----:B------:R-:W-:Y:S02]  /*3f60*/  FSETP.NEU.FTZ.AND P0, PT, R22, R31, PT ;  /* 0x0000001f1600720b */ /* 0x000fe40003f1d000 */
[----:B------:R-:W-:Y:S02]  /*3f70*/  SHF.L.U32 R23, R10, R23, RZ ;  /* 0x000000170a177219 */ /* 0x000fe400000006ff */
[----:B------:R-:W-:Y:S02]  /*3f80*/  SEL R15, R15, RZ, P2 ;  /* 0x000000ff0f0f7207 */ /* 0x000fe40001000000 */
[----:B------:R-:W-:Y:S02]  /*3f90*/  ISETP.NE.AND P1, PT, R23, RZ, P1 ;  /* 0x000000ff1700720c */ /* 0x000fe40000f25270 */
[----:B------:R-:W-:Y:S02]  /*3fa0*/  SHF.R.U32.HI R15, RZ, R15, R10 ;  /* 0x0000000fff0f7219 */ /* 0x000fe4000001160a */
[----:B------:R-:W-:-:S02]  /*3fb0*/  PLOP3.LUT P0, PT, P0, P1, PT, 0xf8, 0x8f ;  /* 0x00000000008f781c */ /* 0x000fc40000703f70 */
[----:B------:R-:W-:Y:S02]  /*3fc0*/  SHF.R.U32.HI R10, RZ, 0x1, R15 ;  /* 0x00000001ff0a7819 */ /* 0x000fe4000001160f */
[----:B------:R-:W-:-:S04]  /*3fd0*/  SEL R23, RZ, 0x1, !P0 ;  /* 0x00000001ff177807 */ /* 0x000fc80004000000 */
[----:B------:R-:W-:-:S04]  /*3fe0*/  LOP3.LUT R20, R23, 0x1, R10, 0xf8, !PT ;  /* 0x0000000117147812 */ /* 0x000fc800078ef80a */
[----:B------:R-:W-:-:S04]  /*3ff0*/  LOP3.LUT R15, R20, R15, RZ, 0xc0, !PT ;  /* 0x0000000f140f7212 */ /* 0x000fc800078ec0ff */
[----:B------:R-:W-:-:S04]  /*4000*/  IADD3 R10, PT, PT, R10, R15, RZ ;  /* 0x0000000f0a0a7210 */ /* 0x000fc80007ffe0ff */
[----:B------:R-:W-:Y:S01]  /*4010*/  LOP3.LUT R11, R10, R11, RZ, 0xfc, !PT ;  /* 0x0000000b0a0b7212 */ /* 0x000fe200078efcff */
[----:B------:R-:W-:Y:S06]  /*4020*/  BRA `(.L_x_179) ;  /* 0x0000000000107947 */ /* 0x000fec0003800000 */
.L_x_178:
[----:B------:R-:W-:-:S04]  /*4030*/  LOP3.LUT R11, R11, 0x80000000, RZ, 0xc0, !PT ;  /* 0x800000000b0b7812 */ /* 0x000fc800078ec0ff */
[----:B------:R-:W-:Y:S01]  /*4040*/  LOP3.LUT R11, R11, 0x7f800000, RZ, 0xfc, !PT ;  /* 0x7f8000000b0b7812 */ /* 0x000fe200078efcff */
[----:B------:R-:W-:Y:S06]  /*4050*/  BRA `(.L_x_179) ;  /* 0x0000000000047947 */ /* 0x000fec0003800000 */
.L_x_177:
[----:B------:R-:W-:-:S07]  /*4060*/  LEA R11, R22, R11, 0x17 ;  /* 0x0000000b160b7211 */ /* 0x000fce00078eb8ff */
.L_x_179:
[----:B------:R-:W-:Y:S05]  /*4070*/  BSYNC.RECONVERGENT B1 ;  /* 0x0000000000017941 */ /* 0x000fea0003800200 */
.L_x_176:
[----:B------:R-:W-:Y:S05]  /*4080*/  BRA `(.L_x_180) ;  /* 0x0000000000207947 */ /* 0x000fea0003800000 */
.L_x_175:
[----:B------:R-:W-:-:S04]  /*4090*/  LOP3.LUT R11, R10, 0x80000000, R11, 0x48, !PT ;  /* 0x800000000a0b7812 */ /* 0x000fc800078e480b */
[----:B------:R-:W-:Y:S01]  /*40a0*/  LOP3.LUT R11, R11, 0x7f800000, RZ, 0xfc, !PT ;  /* 0x7f8000000b0b7812 */ /* 0x000fe200078efcff */
[----:B------:R-:W-:Y:S06]  /*40b0*/  BRA `(.L_x_180) ;  /* 0x0000000000147947 */ /* 0x000fec0003800000 */
.L_x_174:
[----:B------:R-:W-:Y:S01]  /*40c0*/  LOP3.LUT R11, R10, 0x80000000, R11, 0x48, !PT ;  /* 0x800000000a0b7812 */ /* 0x000fe200078e480b */
[----:B------:R-:W-:Y:S06]  /*40d0*/  BRA `(.L_x_180) ;  /* 0x00000000000c7947 */ /* 0x000fec0003800000 */
.L_x_173:
[----:B------:R-:W0:Y:S01]  /*40e0*/  MUFU.RSQ R11, -QNAN ;  /* 0xffc00000000b7908 */ /* 0x000e220000001400 */
[----:B------:R-:W-:Y:S05]  /*40f0*/  BRA `(.L_x_180) ;  /* 0x0000000000047947 */ /* 0x000fea0003800000 */
.L_x_172:
[----:B------:R-:W-:-:S07]  /*4100*/  FADD.FTZ R11, R11, R10 ;  /* 0x0000000a0b0b7221 */ /* 0x000fce0000010000 */
.L_x_180:
[----:B------:R-:W-:Y:S05]  /*4110*/  BSYNC.RECONVERGENT B0 ;  /* 0x0000000000007941 */ /* 0x000fea0003800200 */
.L_x_170:
[----:B0-----:R-:W-:Y:S02]  /*4120*/  IMAD.MOV.U32 R15, RZ, RZ, R11 ;  /* 0x000000ffff0f7224 */ /* 0x001fe400078e000b */
[----:B------:R-:W-:Y:S01]  /*4130*/  HFMA2 R11, -RZ, RZ, 0, 0 ;  /* 0x00000000ff0b7431 */ /* 0x000fe200000001ff */
[----:B------:R-:W-:-:S04]  /*4140*/  MOV R10, R16 ;  /* 0x00000010000a7202 */ /* 0x000fc80000000f00 */
[----:B------:R-:W-:Y:S05]  /*4150*/  RET.REL.NODEC R10 `(cmo_batch_f32) ;  /* 0xffffffbc0aa87950 */ /* 0x000fea0003c3ffff */
.L_x_181:
        /* <DEDUP_REMOVED lines=10> */
.L_x_185:


//--------------------- .nv.shared.reserved.0     --------------------------
	.section	.nv.shared.reserved.0,"aw",@nobits
	.weak		__nv_reservedSMEM_offset_0_alias
	.size		__nv_reservedSMEM_offset_0_alias, 0, 64
	.other		__nv_reservedSMEM_offset_0_alias,@"STO_CUDA_RESERVED_SHARED STV_DEFAULT"
__nv_reservedSMEM_offset_0_alias:
	.zero		0
	.zero		64


//--------------------- .nv.shared.cmo_batch_f32  --------------------------
	.section	.nv.shared.cmo_batch_f32,"aw",@nobits
	.sectionflags	@""
	.align	4
.nv.shared.cmo_batch_f32:
	.zero		2052


//--------------------- .nv.constant0.cmo_many_series_one_param_f32 --------------------------
	.section	.nv.constant0.cmo_many_series_one_param_f32,"a",@progbits
	.sectionflags	@""
	.align	4
.nv.constant0.cmo_many_series_one_param_f32:
	.zero		936


//--------------------- .nv.constant0.cmo_batch_f32 --------------------------
	.section	.nv.constant0.cmo_batch_f32,"a",@progbits
	.sectionflags	@""
	.align	4
.nv.constant0.cmo_batch_f32:
	.zero		936


//--------------------- SYMBOLS --------------------------

	.type		.nv.reservedSmem.offset0,@object
	.size		.nv.reservedSmem.offset0,0x4
	.type		.nv.reservedSmem.cap,@object
	.size		.nv.reservedSmem.cap,0x4
